	.target	sm_100a

	.elftype	@"ET_EXEC"


//--------------------- .note.nv.tkinfo           --------------------------
	.section	.note.nv.tkinfo,"",@"SHT_NOTE"
	.sectionflags	@"SHF_NOTE_NV_TKINFO"
	.tkinfo
        /*0018*/ 	.word	0x00000002
        /*0030*/ 	.string	""
        /*0030*/ 	.string	"ptxas"
        /*0030*/ 	.string	"Cuda compilation tools, release 13.0, V13.0.88"
        /*0030*/ 	.string	"Build cuda_13.0.r13.0/compiler.36424714_0"
        /*0030*/ 	.string	"-arch sm_100a -m 64 "



//--------------------- .note.nv.cuinfo           --------------------------
	.section	.note.nv.cuinfo,"",@"SHT_NOTE"
	.sectionflags	@"SHF_NOTE_NV_CUINFO"
        /*0018*/ 	.short	0x0002
        /*001a*/ 	.short	0x0064
        /*001c*/ 	.short	0x0082
	.zero		2


//--------------------- .nv.info                  --------------------------
	.section	.nv.info,"",@"SHT_CUDA_INFO"
	.align	4


	//----- nvinfo : EIATTR_REGCOUNT
	.align		4
        /*0000*/ 	.byte	0x04, 0x2f
        /*0002*/ 	.short	(.L_19 - .L_18)
	.align		4
.L_18:
        /*0004*/ 	.word	index@(_ZN7cutlass13device_kernelINS_4gemm6kernel13GemmUniversalIN4cute5tupleIJiiiiEEENS1_10collective13CollectiveMmaINS1_35MainloopSm100TmaUmmaWarpSpecializedILi24ELi2ELi4ENS5_IJNS4_1CILi1EEESB_SB_EEEEENS5_IJNSA_ILi128EEENSA_ILi16EEENSA_ILi32EEEEEENS_6half_tENS5_IJlSB_lEEESI_SJ_NS4_8TiledMMAINS4_8MMA_AtomIJNS4_20SM100_MMA_F16BF16_SSISI_SI_fLi128ELi16ELNS4_4UMMA5MajorE0ELSO_0ELNSN_7ScaleInE0ELSP_0EEEEEENS4_6LayoutISC_NS5_IJNSA_ILi0EEEST_ST_EEEEENS5_IJNS4_10UnderscoreESW_SW_EEEEENS4_13SM90_TMA_LOADENS4_14ComposedLayoutINS4_7SwizzleILi2ELi4ELi3EEENS4_18smem_ptr_flag_bitsILi16EEENSS_INS5_IJNSA_ILi8EEESG_EEENS5_IJSG_SB_EEEEEEEvNS4_8identityESZ_S19_vS1A_EENS_8epilogue10collective18CollectiveEpilogueINS1C_23Sm100TmaWarpSpecializedILi2ELi1ELi16ELb1ELb0EEEJSH_NS5_IJNSS_ISE_SB_EENSS_ISF_SB_EEEEESI_SJ_SI_SJ_NS1C_6fusion15FusionCallbacksIS1G_NS1K_17LinearCombinationISI_fSI_fLNS_15FloatRoundStyleE2EEESH_S1J_JEEENS4_5SM1004TMEM4LOAD26SM100_TMEM_LOAD_32dp32b16xESZ_NS10_INS11_ILi1ELi4ELi3EEES14_NSS_INS5_IJS15_SF_EEENS5_IJSF_SB_EEEEEEENS4_39AutoVectorizingCopyWithAssumedAlignmentILi128EEENS4_14SM90_TMA_STOREES1Y_S20_S20_EEEvvEEEEvNT_6ParamsE)
        /*0008*/ 	.word	0x00000060


	//----- nvinfo : EIATTR_FRAME_SIZE
	.align		4
.L_19:
        /*000c*/ 	.byte	0x04, 0x11
        /*000e*/ 	.short	(.L_21 - .L_20)
	.align		4
.L_20:
        /*0010*/ 	.word	index@($__internal_2_$__cuda_sm10x_tcgen05_guardrail_trap_unallocated_columns_being_dealloced)
        /*0014*/ 	.word	0x00000000


	//----- nvinfo : EIATTR_FRAME_SIZE
	.align		4
.L_21:
        /*0018*/ 	.byte	0x04, 0x11
        /*001a*/ 	.short	(.L_23 - .L_22)
	.align		4
.L_22:
        /*001c*/ 	.word	index@($__internal_1_$__cuda_sm10x_tcgen05_guardrail_trap_phase_invalid_during_alloc)
        /*0020*/ 	.word	0x00000000


	//----- nvinfo : EIATTR_FRAME_SIZE
	.align		4
.L_23:
        /*0024*/ 	.byte	0x04, 0x11
        /*0026*/ 	.short	(.L_25 - .L_24)
	.align		4
.L_24:
        /*0028*/ 	.word	index@($__internal_0_$__cuda_sm10x_tcgen05_guardrail_trap_col_being_dealloced_not_returned_by_alloc)
        /*002c*/ 	.word	0x00000000


	//----- nvinfo : EIATTR_FRAME_SIZE
	.align		4
.L_25:
        /*0030*/ 	.byte	0x04, 0x11
        /*0032*/ 	.short	(.L_27 - .L_26)
	.align		4
.L_26:
        /*0034*/ 	.word	index@(_ZN7cutlass13device_kernelINS_4gemm6kernel13GemmUniversalIN4cute5tupleIJiiiiEEENS1_10collective13CollectiveMmaINS1_35MainloopSm100TmaUmmaWarpSpecializedILi24ELi2ELi4ENS5_IJNS4_1CILi1EEESB_SB_EEEEENS5_IJNSA_ILi128EEENSA_ILi16EEENSA_ILi32EEEEEENS_6half_tENS5_IJlSB_lEEESI_SJ_NS4_8TiledMMAINS4_8MMA_AtomIJNS4_20SM100_MMA_F16BF16_SSISI_SI_fLi128ELi16ELNS4_4UMMA5MajorE0ELSO_0ELNSN_7ScaleInE0ELSP_0EEEEEENS4_6LayoutISC_NS5_IJNSA_ILi0EEEST_ST_EEEEENS5_IJNS4_10UnderscoreESW_SW_EEEEENS4_13SM90_TMA_LOADENS4_14ComposedLayoutINS4_7SwizzleILi2ELi4ELi3EEENS4_18smem_ptr_flag_bitsILi16EEENSS_INS5_IJNSA_ILi8EEESG_EEENS5_IJSG_SB_EEEEEEEvNS4_8identityESZ_S19_vS1A_EENS_8epilogue10collective18CollectiveEpilogueINS1C_23Sm100TmaWarpSpecializedILi2ELi1ELi16ELb1ELb0EEEJSH_NS5_IJNSS_ISE_SB_EENSS_ISF_SB_EEEEESI_SJ_SI_SJ_NS1C_6fusion15FusionCallbacksIS1G_NS1K_17LinearCombinationISI_fSI_fLNS_15FloatRoundStyleE2EEESH_S1J_JEEENS4_5SM1004TMEM4LOAD26SM100_TMEM_LOAD_32dp32b16xESZ_NS10_INS11_ILi1ELi4ELi3EEES14_NSS_INS5_IJS15_SF_EEENS5_IJSF_SB_EEEEEEENS4_39AutoVectorizingCopyWithAssumedAlignmentILi128EEENS4_14SM90_TMA_STOREES1Y_S20_S20_EEEvvEEEEvNT_6ParamsE)
        /*0038*/ 	.word	0x00000000


	//----- nvinfo : EIATTR_MIN_STACK_SIZE
	.align		4
.L_27:
        /*003c*/ 	.byte	0x04, 0x12
        /*003e*/ 	.short	(.L_29 - .L_28)
	.align		4
.L_28:
        /*0040*/ 	.word	index@(_ZN7cutlass13device_kernelINS_4gemm6kernel13GemmUniversalIN4cute5tupleIJiiiiEEENS1_10collective13CollectiveMmaINS1_35MainloopSm100TmaUmmaWarpSpecializedILi24ELi2ELi4ENS5_IJNS4_1CILi1EEESB_SB_EEEEENS5_IJNSA_ILi128EEENSA_ILi16EEENSA_ILi32EEEEEENS_6half_tENS5_IJlSB_lEEESI_SJ_NS4_8TiledMMAINS4_8MMA_AtomIJNS4_20SM100_MMA_F16BF16_SSISI_SI_fLi128ELi16ELNS4_4UMMA5MajorE0ELSO_0ELNSN_7ScaleInE0ELSP_0EEEEEENS4_6LayoutISC_NS5_IJNSA_ILi0EEEST_ST_EEEEENS5_IJNS4_10UnderscoreESW_SW_EEEEENS4_13SM90_TMA_LOADENS4_14ComposedLayoutINS4_7SwizzleILi2ELi4ELi3EEENS4_18smem_ptr_flag_bitsILi16EEENSS_INS5_IJNSA_ILi8EEESG_EEENS5_IJSG_SB_EEEEEEEvNS4_8identityESZ_S19_vS1A_EENS_8epilogue10collective18CollectiveEpilogueINS1C_23Sm100TmaWarpSpecializedILi2ELi1ELi16ELb1ELb0EEEJSH_NS5_IJNSS_ISE_SB_EENSS_ISF_SB_EEEEESI_SJ_SI_SJ_NS1C_6fusion15FusionCallbacksIS1G_NS1K_17LinearCombinationISI_fSI_fLNS_15FloatRoundStyleE2EEESH_S1J_JEEENS4_5SM1004TMEM4LOAD26SM100_TMEM_LOAD_32dp32b16xESZ_NS10_INS11_ILi1ELi4ELi3EEES14_NSS_INS5_IJS15_SF_EEENS5_IJSF_SB_EEEEEEENS4_39AutoVectorizingCopyWithAssumedAlignmentILi128EEENS4_14SM90_TMA_STOREES1Y_S20_S20_EEEvvEEEEvNT_6ParamsE)
        /*0044*/ 	.word	0x00000000
.L_29:


//--------------------- .nv.compat                --------------------------
	.section	.nv.compat,"",@"SHT_CUDA_COMPAT_INFO"
	.align	4
        /*0000*/ 	.byte	0x02, 0x09, 0x01, 0x00, 0x02, 0x02, 0x02, 0x00, 0x02, 0x05, 0x05, 0x00, 0x03, 0x07, 0x01, 0x01
        /*0010*/ 	.byte	0x02, 0x03, 0x01, 0x00, 0x02, 0x06, 0x01, 0x00, 0x04, 0x0b, 0x08, 0x00, 0x09, 0x00, 0x00, 0x00
        /*0020*/ 	.byte	0x00, 0x00, 0x00, 0x00


//--------------------- .nv.info._ZN7cutlass13device_kernelINS_4gemm6kernel13GemmUniversalIN4cute5tupleIJiiiiEEENS1_10collective13CollectiveMmaINS1_35MainloopSm100TmaUmmaWarpSpecializedILi24ELi2ELi4ENS5_IJNS4_1CILi1EEESB_SB_EEEEENS5_IJNSA_ILi128EEENSA_ILi16EEENSA_ILi32EEEEEENS_6half_tENS5_IJlSB_lEEESI_SJ_NS4_8TiledMMAINS4_8MMA_AtomIJNS4_20SM100_MMA_F16BF16_SSISI_SI_fLi128ELi16ELNS4_4UMMA5MajorE0ELSO_0ELNSN_7ScaleInE0ELSP_0EEEEEENS4_6LayoutISC_NS5_IJNSA_ILi0EEEST_ST_EEEEENS5_IJNS4_10UnderscoreESW_SW_EEEEENS4_13SM90_TMA_LOADENS4_14ComposedLayoutINS4_7SwizzleILi2ELi4ELi3EEENS4_18smem_ptr_flag_bitsILi16EEENSS_INS5_IJNSA_ILi8EEESG_EEENS5_IJSG_SB_EEEEEEEvNS4_8identityESZ_S19_vS1A_EENS_8epilogue10collective18CollectiveEpilogueINS1C_23Sm100TmaWarpSpecializedILi2ELi1ELi16ELb1ELb0EEEJSH_NS5_IJNSS_ISE_SB_EENSS_ISF_SB_EEEEESI_SJ_SI_SJ_NS1C_6fusion15FusionCallbacksIS1G_NS1K_17LinearCombinationISI_fSI_fLNS_15FloatRoundStyleE2EEESH_S1J_JEEENS4_5SM1004TMEM4LOAD26SM100_TMEM_LOAD_32dp32b16xESZ_NS10_INS11_ILi1ELi4ELi3EEES14_NSS_INS5_IJS15_SF_EEENS5_IJSF_SB_EEEEEEENS4_39AutoVectorizingCopyWithAssumedAlignmentILi128EEENS4_14SM90_TMA_STOREES1Y_S20_S20_EEEvvEEEEvNT_6ParamsE --------------------------
	.section	.nv.info._ZN7cutlass13device_kernelINS_4gemm6kernel13GemmUniversalIN4cute5tupleIJiiiiEEENS1_10collective13CollectiveMmaINS1_35MainloopSm100TmaUmmaWarpSpecializedILi24ELi2ELi4ENS5_IJNS4_1CILi1EEESB_SB_EEEEENS5_IJNSA_ILi128EEENSA_ILi16EEENSA_ILi32EEEEEENS_6half_tENS5_IJlSB_lEEESI_SJ_NS4_8TiledMMAINS4_8MMA_AtomIJNS4_20SM100_MMA_F16BF16_SSISI_SI_fLi128ELi16ELNS4_4UMMA5MajorE0ELSO_0ELNSN_7ScaleInE0ELSP_0EEEEEENS4_6LayoutISC_NS5_IJNSA_ILi0EEEST_ST_EEEEENS5_IJNS4_10UnderscoreESW_SW_EEEEENS4_13SM90_TMA_LOADENS4_14ComposedLayoutINS4_7SwizzleILi2ELi4ELi3EEENS4_18smem_ptr_flag_bitsILi16EEENSS_INS5_IJNSA_ILi8EEESG_EEENS5_IJSG_SB_EEEEEEEvNS4_8identityESZ_S19_vS1A_EENS_8epilogue10collective18CollectiveEpilogueINS1C_23Sm100TmaWarpSpecializedILi2ELi1ELi16ELb1ELb0EEEJSH_NS5_IJNSS_ISE_SB_EENSS_ISF_SB_EEEEESI_SJ_SI_SJ_NS1C_6fusion15FusionCallbacksIS1G_NS1K_17LinearCombinationISI_fSI_fLNS_15FloatRoundStyleE2EEESH_S1J_JEEENS4_5SM1004TMEM4LOAD26SM100_TMEM_LOAD_32dp32b16xESZ_NS10_INS11_ILi1ELi4ELi3EEES14_NSS_INS5_IJS15_SF_EEENS5_IJSF_SB_EEEEEEENS4_39AutoVectorizingCopyWithAssumedAlignmentILi128EEENS4_14SM90_TMA_STOREES1Y_S20_S20_EEEvvEEEEvNT_6ParamsE,"",@"SHT_CUDA_INFO"
	.sectionflags	@""
	.align	4


	//----- nvinfo : EIATTR_CUDA_API_VERSION
	.align		4
        /*0000*/ 	.byte	0x04, 0x37
        /*0002*/ 	.short	(.L_31 - .L_30)
.L_30:
        /*0004*/ 	.word	0x00000082


	//----- nvinfo : EIATTR_KPARAM_INFO
	.align		4
.L_31:
        /*0008*/ 	.byte	0x04, 0x17
        /*000a*/ 	.short	(.L_33 - .L_32)
.L_32:
        /*000c*/ 	.word	0x00000000
        /*0010*/ 	.short	0x0000
        /*0012*/ 	.short	0x0000
        /*0014*/ 	.byte	0x00, 0xf0, 0x01, 0x20


	//----- nvinfo : EIATTR_AT_ENTRY_FRAGMENTS
	.align		4
.L_33:
        /*0018*/ 	.byte	0x04, 0x4f
        /*001a*/ 	.short	(.L_35 - .L_34)


	//   ....[0]....
.L_34:
        /*001c*/ 	.word	0x00000006


	//----- nvinfo : EIATTR_RESERVED_SMEM_USED
	.align		4
.L_35:
        /*0020*/ 	.byte	0x01, 0x41
	.zero		2


	//----- nvinfo : EIATTR_SPARSE_MMA_MASK
	.align		4
        /*0024*/ 	.byte	0x03, 0x50
        /*0026*/ 	.short	0x0000


	//----- nvinfo : EIATTR_TCGEN05_1CTA_USED
	.align		4
        /*0028*/ 	.byte	0x01, 0x51
	.zero		2


	//----- nvinfo : EIATTR_MAXREG_COUNT
	.align		4
        /*002c*/ 	.byte	0x03, 0x1b
        /*002e*/ 	.short	0x00ff


	//----- nvinfo : EIATTR_NUM_BARRIERS
	.align		4
        /*0030*/ 	.byte	0x02, 0x4c
        /*0032*/ 	.byte	0x07
	.zero		1


	//----- nvinfo : EIATTR_EXTERNS
	.align		4
        /*0034*/ 	.byte	0x04, 0x0f
        /*0036*/ 	.short	(.L_37 - .L_36)


	//   ....[0]....
	.align		4
.L_36:
        /*0038*/ 	.word	index@(__assertfail)


	//----- nvinfo : EIATTR_MERCURY_ISA_VERSION
	.align		4
.L_37:
        /*003c*/ 	.byte	0x03, 0x5f
        /*003e*/ 	.short	0x0101


	//----- nvinfo : EIATTR_INT_WARP_WIDE_INSTR_OFFSETS
	.align		4
        /*0040*/ 	.byte	0x04, 0x31
        /*0042*/ 	.short	(.L_39 - .L_38)


	//   ....[0]....
.L_38:
        /*0044*/ 	.word	0x00002060


	//   ....[1]....
        /*0048*/ 	.word	0x00004510


	//   ....[2]....
        /*004c*/ 	.word	0x00004530


	//   ....[3]....
        /*0050*/ 	.word	0x00004560


	//   ....[4]....
        /*0054*/ 	.word	0x00004f60


	//   ....[5]....
        /*0058*/ 	.word	0x000050a0


	//----- nvinfo : EIATTR_COOP_GROUP_MASK_REGIDS
	.align		4
.L_39:
        /*005c*/ 	.byte	0x04, 0x29
        /*005e*/ 	.short	(.L_41 - .L_40)


	//   ....[0]....
.L_40:
        /*0060*/ 	.word	0xffffffff


	//   ....[1]....
        /*0064*/ 	.word	0xffffffff


	//   ....[2]....
        /*0068*/ 	.word	0xffffffff


	//   ....[3]....
        /*006c*/ 	.word	0xffffffff


	//   ....[4]....
        /*0070*/ 	.word	0xffffffff


	//   ....[5]....
        /*0074*/ 	.word	0xffffffff


	//   ....[6]....
        /*0078*/ 	.word	0xffffffff


	//   ....[7]....
        /*007c*/ 	.word	0xffffffff


	//   ....[8]....
        /*0080*/ 	.word	0xffffffff


	//   ....[9]....
        /*0084*/ 	.word	0xffffffff


	//   ....[10]....
        /*0088*/ 	.word	0xffffffff


	//   ....[11]....
        /*008c*/ 	.word	0xffffffff


	//   ....[12]....
        /*0090*/ 	.word	0xffffffff


	//----- nvinfo : EIATTR_COOP_GROUP_INSTR_OFFSETS
	.align		4
.L_41:
        /*0094*/ 	.byte	0x04, 0x28
        /*0096*/ 	.short	(.L_43 - .L_42)


	//   ....[0]....
.L_42:
        /*0098*/ 	.word	0x00000090


	//   ....[1]....
        /*009c*/ 	.word	0x000004d0


	//   ....[2]....
        /*00a0*/ 	.word	0x000008f0


	//   ....[3]....
        /*00a4*/ 	.word	0x00000a50


	//   ....[4]....
        /*00a8*/ 	.word	0x00000b50


	//   ....[5]....
        /*00ac*/ 	.word	0x00000cc0


	//   ....[6]....
        /*00b0*/ 	.word	0x00000e60


	//   ....[7]....
        /*00b4*/ 	.word	0x00001f40


	//   ....[8]....
        /*00b8*/ 	.word	0x00003860


	//   ....[9]....
        /*00bc*/ 	.word	0x00003a70


	//   ....[10]....
        /*00c0*/ 	.word	0x00003aa0


	//   ....[11]....
        /*00c4*/ 	.word	0x000043f0


	//   ....[12]....
        /*00c8*/ 	.word	0x00004620


	//----- nvinfo : EIATTR_VRC_CTA_INIT_COUNT
	.align		4
.L_43:
        /*00cc*/ 	.byte	0x02, 0x4a
        /*00ce*/ 	.byte	0x80
	.zero		1


	//----- nvinfo : EIATTR_SYSCALL_OFFSETS
	.align		4
        /*00d0*/ 	.byte	0x04, 0x46
        /*00d2*/ 	.short	(.L_45 - .L_44)


	//   ....[0]....
.L_44:
        /*00d4*/ 	.word	0x00005b30


	//   ....[1]....
        /*00d8*/ 	.word	0x00005c20


	//   ....[2]....
        /*00dc*/ 	.word	0x00006330


	//----- nvinfo : EIATTR_MBARRIER_INSTR_OFFSETS
	.align		4
.L_45:
        /*00e0*/ 	.byte	0x04, 0x39
        /*00e2*/ 	.short	(.L_47 - .L_46)


	//   ....[0]....
.L_46:
        /*00e4*/ 	.word	0x000005d0
        /*00e8*/ 	.word	0x000000ff
        /*00ec*/ 	.word	0x00000000
        /*00f0*/ 	.short	0x0100
        /*00f2*/ 	.byte	0x05
	.zero		1


	//   ....[1]....
        /*00f4*/ 	.word	0x000005e0
        /*00f8*/ 	.word	0x000000ff
        /*00fc*/ 	.word	0x000000c0
        /*0100*/ 	.short	0x0100
        /*0102*/ 	.byte	0x05
	.zero		1


	//   ....[2]....
        /*0104*/ 	.word	0x000005f0
        /*0108*/ 	.word	0x000000ff
        /*010c*/ 	.word	0x00000008
        /*0110*/ 	.short	0x0100
        /*0112*/ 	.byte	0x05
	.zero		1


	//   ....[3]....
        /*0114*/ 	.word	0x00000600
        /*0118*/ 	.word	0x000000ff
        /*011c*/ 	.word	0x000000c8
        /*0120*/ 	.short	0x0100
        /*0122*/ 	.byte	0x05
	.zero		1


	//   ....[4]....
        /*0124*/ 	.word	0x00000610
        /*0128*/ 	.word	0x000000ff
        /*012c*/ 	.word	0x00000010
        /*0130*/ 	.short	0x0100
        /*0132*/ 	.byte	0x05
	.zero		1


	//   ....[5]....
        /*0134*/ 	.word	0x00000620
        /*0138*/ 	.word	0x000000ff
        /*013c*/ 	.word	0x000000d0
        /*0140*/ 	.short	0x0100
        /*0142*/ 	.byte	0x05
	.zero		1


	//   ....[6]....
        /*0144*/ 	.word	0x00000630
        /*0148*/ 	.word	0x000000ff
        /*014c*/ 	.word	0x00000018
        /*0150*/ 	.short	0x0100
        /*0152*/ 	.byte	0x05
	.zero		1


	//   ....[7]....
        /*0154*/ 	.word	0x00000640
        /*0158*/ 	.word	0x000000ff
        /*015c*/ 	.word	0x000000d8
        /*0160*/ 	.short	0x0100
        /*0162*/ 	.byte	0x05
	.zero		1


	//   ....[8]....
        /*0164*/ 	.word	0x00000650
        /*0168*/ 	.word	0x000000ff
        /*016c*/ 	.word	0x00000020
        /*0170*/ 	.short	0x0100
        /*0172*/ 	.byte	0x05
	.zero		1


	//   ....[9]....
        /*0174*/ 	.word	0x00000660
        /*0178*/ 	.word	0x000000ff
        /*017c*/ 	.word	0x000000e0
        /*0180*/ 	.short	0x0100
        /*0182*/ 	.byte	0x05
	.zero		1


	//   ....[10]....
        /*0184*/ 	.word	0x00000670
        /*0188*/ 	.word	0x000000ff
        /*018c*/ 	.word	0x00000028
        /*0190*/ 	.short	0x0100
        /*0192*/ 	.byte	0x05
	.zero		1


	//   ....[11]....
        /*0194*/ 	.word	0x00000680
        /*0198*/ 	.word	0x000000ff
        /*019c*/ 	.word	0x000000e8
        /*01a0*/ 	.short	0x0100
        /*01a2*/ 	.byte	0x05
	.zero		1


	//   ....[12]....
        /*01a4*/ 	.word	0x00000690
        /*01a8*/ 	.word	0x000000ff
        /*01ac*/ 	.word	0x00000030
        /*01b0*/ 	.short	0x0100
        /*01b2*/ 	.byte	0x05
	.zero		1


	//   ....[13]....
        /*01b4*/ 	.word	0x000006a0
        /*01b8*/ 	.word	0x000000ff
        /*01bc*/ 	.word	0x000000f0
        /*01c0*/ 	.short	0x0100
        /*01c2*/ 	.byte	0x05
	.zero		1


	//   ....[14]....
        /*01c4*/ 	.word	0x000006b0
        /*01c8*/ 	.word	0x000000ff
        /*01cc*/ 	.word	0x00000038
        /*01d0*/ 	.short	0x0100
        /*01d2*/ 	.byte	0x05
	.zero		1


	//   ....[15]....
        /*01d4*/ 	.word	0x000006c0
        /*01d8*/ 	.word	0x000000ff
        /*01dc*/ 	.word	0x000000f8
        /*01e0*/ 	.short	0x0100
        /*01e2*/ 	.byte	0x05
	.zero		1


	//   ....[16]....
        /*01e4*/ 	.word	0x000006d0
        /*01e8*/ 	.word	0x000000ff
        /*01ec*/ 	.word	0x00000040
        /*01f0*/ 	.short	0x0100
        /*01f2*/ 	.byte	0x05
	.zero		1


	//   ....[17]....
        /*01f4*/ 	.word	0x000006e0
        /*01f8*/ 	.word	0x000000ff
        /*01fc*/ 	.word	0x00000100
        /*0200*/ 	.short	0x0100
        /*0202*/ 	.byte	0x05
	.zero		1


	//   ....[18]....
        /*0204*/ 	.word	0x000006f0
        /*0208*/ 	.word	0x000000ff
        /*020c*/ 	.word	0x00000048
        /*0210*/ 	.short	0x0100
        /*0212*/ 	.byte	0x05
	.zero		1


	//   ....[19]....
        /*0214*/ 	.word	0x00000700
        /*0218*/ 	.word	0x000000ff
        /*021c*/ 	.word	0x00000108
        /*0220*/ 	.short	0x0100
        /*0222*/ 	.byte	0x05
	.zero		1


	//   ....[20]....
        /*0224*/ 	.word	0x00000710
        /*0228*/ 	.word	0x000000ff
        /*022c*/ 	.word	0x00000050
        /*0230*/ 	.short	0x0100
        /*0232*/ 	.byte	0x05
	.zero		1


	//   ....[21]....
        /*0234*/ 	.word	0x00000720
        /*0238*/ 	.word	0x000000ff
        /*023c*/ 	.word	0x00000110
        /*0240*/ 	.short	0x0100
        /*0242*/ 	.byte	0x05
	.zero		1


	//   ....[22]....
        /*0244*/ 	.word	0x00000730
        /*0248*/ 	.word	0x000000ff
        /*024c*/ 	.word	0x00000058
        /*0250*/ 	.short	0x0100
        /*0252*/ 	.byte	0x05
	.zero		1


	//   ....[23]....
        /*0254*/ 	.word	0x00000740
        /*0258*/ 	.word	0x000000ff
        /*025c*/ 	.word	0x00000118
        /*0260*/ 	.short	0x0100
        /*0262*/ 	.byte	0x05
	.zero		1


	//   ....[24]....
        /*0264*/ 	.word	0x00000750
        /*0268*/ 	.word	0x000000ff
        /*026c*/ 	.word	0x00000060
        /*0270*/ 	.short	0x0100
        /*0272*/ 	.byte	0x05
	.zero		1


	//   ....[25]....
        /*0274*/ 	.word	0x00000760
        /*0278*/ 	.word	0x000000ff
        /*027c*/ 	.word	0x00000120
        /*0280*/ 	.short	0x0100
        /*0282*/ 	.byte	0x05
	.zero		1


	//   ....[26]....
        /*0284*/ 	.word	0x00000770
        /*0288*/ 	.word	0x000000ff
        /*028c*/ 	.word	0x00000068
        /*0290*/ 	.short	0x0100
        /*0292*/ 	.byte	0x05
	.zero		1


	//   ....[27]....
        /*0294*/ 	.word	0x00000780
        /*0298*/ 	.word	0x000000ff
        /*029c*/ 	.word	0x00000128
        /*02a0*/ 	.short	0x0100
        /*02a2*/ 	.byte	0x05
	.zero		1


	//   ....[28]....
        /*02a4*/ 	.word	0x00000790
        /*02a8*/ 	.word	0x000000ff
        /*02ac*/ 	.word	0x00000070
        /*02b0*/ 	.short	0x0100
        /*02b2*/ 	.byte	0x05
	.zero		1


	//   ....[29]....
        /*02b4*/ 	.word	0x000007a0
        /*02b8*/ 	.word	0x000000ff
        /*02bc*/ 	.word	0x00000130
        /*02c0*/ 	.short	0x0100
        /*02c2*/ 	.byte	0x05
	.zero		1


	//   ....[30]....
        /*02c4*/ 	.word	0x000007b0
        /*02c8*/ 	.word	0x000000ff
        /*02cc*/ 	.word	0x00000078
        /*02d0*/ 	.short	0x0100
        /*02d2*/ 	.byte	0x05
	.zero		1


	//   ....[31]....
        /*02d4*/ 	.word	0x000007c0
        /*02d8*/ 	.word	0x000000ff
        /*02dc*/ 	.word	0x00000138
        /*02e0*/ 	.short	0x0100
        /*02e2*/ 	.byte	0x05
	.zero		1


	//   ....[32]....
        /*02e4*/ 	.word	0x000007d0
        /*02e8*/ 	.word	0x000000ff
        /*02ec*/ 	.word	0x00000080
        /*02f0*/ 	.short	0x0100
        /*02f2*/ 	.byte	0x05
	.zero		1


	//   ....[33]....
        /*02f4*/ 	.word	0x000007e0
        /*02f8*/ 	.word	0x000000ff
        /*02fc*/ 	.word	0x00000140
        /*0300*/ 	.short	0x0100
        /*0302*/ 	.byte	0x05
	.zero		1


	//   ....[34]....
        /*0304*/ 	.word	0x000007f0
        /*0308*/ 	.word	0x000000ff
        /*030c*/ 	.word	0x00000088
        /*0310*/ 	.short	0x0100
        /*0312*/ 	.byte	0x05
	.zero		1


	//   ....[35]....
        /*0314*/ 	.word	0x00000800
        /*0318*/ 	.word	0x000000ff
        /*031c*/ 	.word	0x00000148
        /*0320*/ 	.short	0x0100
        /*0322*/ 	.byte	0x05
	.zero		1


	//   ....[36]....
        /*0324*/ 	.word	0x00000810
        /*0328*/ 	.word	0x000000ff
        /*032c*/ 	.word	0x00000090
        /*0330*/ 	.short	0x0100
        /*0332*/ 	.byte	0x05
	.zero		1


	//   ....[37]....
        /*0334*/ 	.word	0x00000820
        /*0338*/ 	.word	0x000000ff
        /*033c*/ 	.word	0x00000150
        /*0340*/ 	.short	0x0100
        /*0342*/ 	.byte	0x05
	.zero		1


	//   ....[38]....
        /*0344*/ 	.word	0x00000830
        /*0348*/ 	.word	0x000000ff
        /*034c*/ 	.word	0x00000098
        /*0350*/ 	.short	0x0100
        /*0352*/ 	.byte	0x05
	.zero		1


	//   ....[39]....
        /*0354*/ 	.word	0x00000840
        /*0358*/ 	.word	0x000000ff
        /*035c*/ 	.word	0x00000158
        /*0360*/ 	.short	0x0100
        /*0362*/ 	.byte	0x05
	.zero		1


	//   ....[40]....
        /*0364*/ 	.word	0x00000850
        /*0368*/ 	.word	0x000000ff
        /*036c*/ 	.word	0x000000a0
        /*0370*/ 	.short	0x0100
        /*0372*/ 	.byte	0x05
	.zero		1


	//   ....[41]....
        /*0374*/ 	.word	0x00000860
        /*0378*/ 	.word	0x000000ff
        /*037c*/ 	.word	0x00000160
        /*0380*/ 	.short	0x0100
        /*0382*/ 	.byte	0x05
	.zero		1


	//   ....[42]....
        /*0384*/ 	.word	0x00000870
        /*0388*/ 	.word	0x000000ff
        /*038c*/ 	.word	0x000000a8
        /*0390*/ 	.short	0x0100
        /*0392*/ 	.byte	0x05
	.zero		1


	//   ....[43]....
        /*0394*/ 	.word	0x00000880
        /*0398*/ 	.word	0x000000ff
        /*039c*/ 	.word	0x00000168
        /*03a0*/ 	.short	0x0100
        /*03a2*/ 	.byte	0x05
	.zero		1


	//   ....[44]....
        /*03a4*/ 	.word	0x00000890
        /*03a8*/ 	.word	0x000000ff
        /*03ac*/ 	.word	0x000000b0
        /*03b0*/ 	.short	0x0100
        /*03b2*/ 	.byte	0x05
	.zero		1


	//   ....[45]....
        /*03b4*/ 	.word	0x000008a0
        /*03b8*/ 	.word	0x000000ff
        /*03bc*/ 	.word	0x00000170
        /*03c0*/ 	.short	0x0100
        /*03c2*/ 	.byte	0x05
	.zero		1


	//   ....[46]....
        /*03c4*/ 	.word	0x000008b0
        /*03c8*/ 	.word	0x000000ff
        /*03cc*/ 	.word	0x000000b8
        /*03d0*/ 	.short	0x0100
        /*03d2*/ 	.byte	0x05
	.zero		1


	//   ....[47]....
        /*03d4*/ 	.word	0x000008c0
        /*03d8*/ 	.word	0x000000ff
        /*03dc*/ 	.word	0x00000178
        /*03e0*/ 	.short	0x0100
        /*03e2*/ 	.byte	0x05
	.zero		1


	//   ....[48]....
        /*03e4*/ 	.word	0x00000a00
        /*03e8*/ 	.word	0x000000ff
        /*03ec*/ 	.word	0x00000180
        /*03f0*/ 	.short	0x0100
        /*03f2*/ 	.byte	0x07
	.zero		1


	//   ....[49]....
        /*03f4*/ 	.word	0x00000a10
        /*03f8*/ 	.word	0x000000ff
        /*03fc*/ 	.word	0x00000190
        /*0400*/ 	.short	0x0100
        /*0402*/ 	.byte	0x07
	.zero		1


	//   ....[50]....
        /*0404*/ 	.word	0x00000a20
        /*0408*/ 	.word	0x000000ff
        /*040c*/ 	.word	0x00000188
        /*0410*/ 	.short	0x0100
        /*0412*/ 	.byte	0x07
	.zero		1


	//   ....[51]....
        /*0414*/ 	.word	0x00000a30
        /*0418*/ 	.word	0x000000ff
        /*041c*/ 	.word	0x00000198
        /*0420*/ 	.short	0x0100
        /*0422*/ 	.byte	0x07
	.zero		1


	//   ....[52]....
        /*0424*/ 	.word	0x00000b20
        /*0428*/ 	.word	0x000000ff
        /*042c*/ 	.word	0x000001a0
        /*0430*/ 	.short	0x0100
        /*0432*/ 	.byte	0x05
	.zero		1


	//   ....[53]....
        /*0434*/ 	.word	0x00000b30
        /*0438*/ 	.word	0x000000ff
        /*043c*/ 	.word	0x000001a8
        /*0440*/ 	.short	0x0100
        /*0442*/ 	.byte	0x05
	.zero		1


	//   ....[54]....
        /*0444*/ 	.word	0x00000c70
        /*0448*/ 	.word	0x000000ff
        /*044c*/ 	.word	0x000001b0
        /*0450*/ 	.short	0x0100
        /*0452*/ 	.byte	0x05
	.zero		1


	//   ....[55]....
        /*0454*/ 	.word	0x00000c80
        /*0458*/ 	.word	0x000000ff
        /*045c*/ 	.word	0x000001c0
        /*0460*/ 	.short	0x0100
        /*0462*/ 	.byte	0x05
	.zero		1


	//   ....[56]....
        /*0464*/ 	.word	0x00000c90
        /*0468*/ 	.word	0x000000ff
        /*046c*/ 	.word	0x000001b8
        /*0470*/ 	.short	0x0100
        /*0472*/ 	.byte	0x05
	.zero		1


	//   ....[57]....
        /*0474*/ 	.word	0x00000ca0
        /*0478*/ 	.word	0x000000ff
        /*047c*/ 	.word	0x000001c8
        /*0480*/ 	.short	0x0100
        /*0482*/ 	.byte	0x05
	.zero		1


	//   ....[58]....
        /*0484*/ 	.word	0x00000dd0
        /*0488*/ 	.word	0x000000ff
        /*048c*/ 	.word	0x000001d0
        /*0490*/ 	.short	0x0100
        /*0492*/ 	.byte	0x07
	.zero		1


	//   ....[59]....
        /*0494*/ 	.word	0x00000de0
        /*0498*/ 	.word	0x000000ff
        /*049c*/ 	.word	0x000001f0
        /*04a0*/ 	.short	0x0100
        /*04a2*/ 	.byte	0x07
	.zero		1


	//   ....[60]....
        /*04a4*/ 	.word	0x00000df0
        /*04a8*/ 	.word	0x000000ff
        /*04ac*/ 	.word	0x000001d8
        /*04b0*/ 	.short	0x0100
        /*04b2*/ 	.byte	0x07
	.zero		1


	//   ....[61]....
        /*04b4*/ 	.word	0x00000e00
        /*04b8*/ 	.word	0x000000ff
        /*04bc*/ 	.word	0x000001f8
        /*04c0*/ 	.short	0x0100
        /*04c2*/ 	.byte	0x07
	.zero		1


	//   ....[62]....
        /*04c4*/ 	.word	0x00000e10
        /*04c8*/ 	.word	0x000000ff
        /*04cc*/ 	.word	0x000001e0
        /*04d0*/ 	.short	0x0100
        /*04d2*/ 	.byte	0x07
	.zero		1


	//   ....[63]....
        /*04d4*/ 	.word	0x00000e20
        /*04d8*/ 	.word	0x000000ff
        /*04dc*/ 	.word	0x00000200
        /*04e0*/ 	.short	0x0100
        /*04e2*/ 	.byte	0x07
	.zero		1


	//   ....[64]....
        /*04e4*/ 	.word	0x00000e30
        /*04e8*/ 	.word	0x000000ff
        /*04ec*/ 	.word	0x000001e8
        /*04f0*/ 	.short	0x0100
        /*04f2*/ 	.byte	0x07
	.zero		1


	//   ....[65]....
        /*04f4*/ 	.word	0x00000e40
        /*04f8*/ 	.word	0x000000ff
        /*04fc*/ 	.word	0x00000208
        /*0500*/ 	.short	0x0100
        /*0502*/ 	.byte	0x07
	.zero		1


	//   ....[66]....
        /*0504*/ 	.word	0x00000f30
        /*0508*/ 	.word	0x000000ff
        /*050c*/ 	.word	0x00000210
        /*0510*/ 	.short	0x0100
        /*0512*/ 	.byte	0x05
	.zero		1


	//   ....[67]....
        /*0514*/ 	.word	0x00000f40
        /*0518*/ 	.word	0x000000ff
        /*051c*/ 	.word	0x00000220
        /*0520*/ 	.short	0x0100
        /*0522*/ 	.byte	0x05
	.zero		1


	//   ....[68]....
        /*0524*/ 	.word	0x00000f50
        /*0528*/ 	.word	0x000000ff
        /*052c*/ 	.word	0x00000218
        /*0530*/ 	.short	0x0100
        /*0532*/ 	.byte	0x05
	.zero		1


	//   ....[69]....
        /*0534*/ 	.word	0x00000f60
        /*0538*/ 	.word	0x000000ff
        /*053c*/ 	.word	0x00000228
        /*0540*/ 	.short	0x0100
        /*0542*/ 	.byte	0x05
	.zero		1


	//   ....[70]....
        /*0544*/ 	.word	0x00001840
        /*0548*/ 	.word	0x00000003
        /*054c*/ 	.word	0x00000220
        /*0550*/ 	.short	0x010a
        /*0552*/ 	.byte	0xff
	.zero		1


	//   ....[71]....
        /*0554*/ 	.word	0x00001870
        /*0558*/ 	.word	0x00000003
        /*055c*/ 	.word	0x00000210
        /*0560*/ 	.short	0x0101
        /*0562*/ 	.byte	0xff
	.zero		1


	//   ....[72]....
        /*0564*/ 	.word	0x00001940
        /*0568*/ 	.word	0x000000ff
        /*056c*/ 	.word	0x000000c0
        /*0570*/ 	.short	0x010a
        /*0572*/ 	.byte	0x08
	.zero		1


	//   ....[73]....
        /*0574*/ 	.word	0x000019e0
        /*0578*/ 	.word	0x000000ff
        /*057c*/ 	.word	0x000000c0
        /*0580*/ 	.short	0x010a
        /*0582*/ 	.byte	0x21
	.zero		1


	//   ....[74]....
        /*0584*/ 	.word	0x00001b30
        /*0588*/ 	.word	0x000000ff
        /*058c*/ 	.word	0x000000c0
        /*0590*/ 	.short	0x010a
        /*0592*/ 	.byte	0x08
	.zero		1


	//   ....[75]....
        /*0594*/ 	.word	0x00001c40
        /*0598*/ 	.word	0x000000ff
        /*059c*/ 	.word	0x000001a8
        /*05a0*/ 	.short	0x0101
        /*05a2*/ 	.byte	0x04
	.zero		1


	//   ....[76]....
        /*05a4*/ 	.word	0x00001c60
        /*05a8*/ 	.word	0x000000ff
        /*05ac*/ 	.word	0x000000c0
        /*05b0*/ 	.short	0x010a
        /*05b2*/ 	.byte	0x08
	.zero		1


	//   ....[77]....
        /*05b4*/ 	.word	0x00001ce0
        /*05b8*/ 	.word	0x000000ff
        /*05bc*/ 	.word	0x000000c0
        /*05c0*/ 	.short	0x010a
        /*05c2*/ 	.byte	0x11
	.zero		1


	//   ....[78]....
        /*05c4*/ 	.word	0x00001e30
        /*05c8*/ 	.word	0x000000ff
        /*05cc*/ 	.word	0x000000c0
        /*05d0*/ 	.short	0x010a
        /*05d2*/ 	.byte	0x08
	.zero		1


	//   ....[79]....
        /*05d4*/ 	.word	0x00001f70
        /*05d8*/ 	.word	0x00000002
        /*05dc*/ 	.word	0x000001b0
        /*05e0*/ 	.short	0x010a
        /*05e2*/ 	.byte	0xff
	.zero		1


	//   ....[80]....
        /*05e4*/ 	.word	0x00002030
        /*05e8*/ 	.word	0x00000002
        /*05ec*/ 	.word	0x00000000
        /*05f0*/ 	.short	0x0101
        /*05f2*/ 	.byte	0xff
	.zero		1


	//   ....[81]....
        /*05f4*/ 	.word	0x00002590
        /*05f8*/ 	.word	0x000000ff
        /*05fc*/ 	.word	0x00000000
        /*0600*/ 	.short	0x010a
        /*0602*/ 	.byte	0x05
	.zero		1


	//   ....[82]....
        /*0604*/ 	.word	0x00002620
        /*0608*/ 	.word	0x000000ff
        /*060c*/ 	.word	0x00000000
        /*0610*/ 	.short	0x010a
        /*0612*/ 	.byte	0x05
	.zero		1


	//   ....[83]....
        /*0614*/ 	.word	0x000026b0
        /*0618*/ 	.word	0x000000ff
        /*061c*/ 	.word	0x00000000
        /*0620*/ 	.short	0x010a
        /*0622*/ 	.byte	0x05
	.zero		1


	//   ....[84]....
        /*0624*/ 	.word	0x00002740
        /*0628*/ 	.word	0x000000ff
        /*062c*/ 	.word	0x00000000
        /*0630*/ 	.short	0x010a
        /*0632*/ 	.byte	0x05
	.zero		1


	//   ....[85]....
        /*0634*/ 	.word	0x000027d0
        /*0638*/ 	.word	0x000000ff
        /*063c*/ 	.word	0x00000000
        /*0640*/ 	.short	0x010a
        /*0642*/ 	.byte	0x05
	.zero		1


	//   ....[86]....
        /*0644*/ 	.word	0x00002860
        /*0648*/ 	.word	0x000000ff
        /*064c*/ 	.word	0x00000000
        /*0650*/ 	.short	0x010a
        /*0652*/ 	.byte	0x05
	.zero		1


	//   ....[87]....
        /*0654*/ 	.word	0x000028f0
        /*0658*/ 	.word	0x000000ff
        /*065c*/ 	.word	0x00000000
        /*0660*/ 	.short	0x010a
        /*0662*/ 	.byte	0x05
	.zero		1


	//   ....[88]....
        /*0664*/ 	.word	0x00002980
        /*0668*/ 	.word	0x000000ff
        /*066c*/ 	.word	0x00000000
        /*0670*/ 	.short	0x010a
        /*0672*/ 	.byte	0x05
	.zero		1


	//   ....[89]....
        /*0674*/ 	.word	0x00002a10
        /*0678*/ 	.word	0x000000ff
        /*067c*/ 	.word	0x00000000
        /*0680*/ 	.short	0x010a
        /*0682*/ 	.byte	0x05
	.zero		1


	//   ....[90]....
        /*0684*/ 	.word	0x00002aa0
        /*0688*/ 	.word	0x000000ff
        /*068c*/ 	.word	0x00000000
        /*0690*/ 	.short	0x010a
        /*0692*/ 	.byte	0x05
	.zero		1


	//   ....[91]....
        /*0694*/ 	.word	0x00002b30
        /*0698*/ 	.word	0x000000ff
        /*069c*/ 	.word	0x00000000
        /*06a0*/ 	.short	0x010a
        /*06a2*/ 	.byte	0x05
	.zero		1


	//   ....[92]....
        /*06a4*/ 	.word	0x00002bc0
        /*06a8*/ 	.word	0x000000ff
        /*06ac*/ 	.word	0x00000000
        /*06b0*/ 	.short	0x010a
        /*06b2*/ 	.byte	0x05
	.zero		1


	//   ....[93]....
        /*06b4*/ 	.word	0x00002c50
        /*06b8*/ 	.word	0x000000ff
        /*06bc*/ 	.word	0x00000000
        /*06c0*/ 	.short	0x010a
        /*06c2*/ 	.byte	0x05
	.zero		1


	//   ....[94]....
        /*06c4*/ 	.word	0x00002ce0
        /*06c8*/ 	.word	0x000000ff
        /*06cc*/ 	.word	0x00000000
        /*06d0*/ 	.short	0x010a
        /*06d2*/ 	.byte	0x05
	.zero		1


	//   ....[95]....
        /*06d4*/ 	.word	0x00002d70
        /*06d8*/ 	.word	0x000000ff
        /*06dc*/ 	.word	0x00000000
        /*06e0*/ 	.short	0x010a
        /*06e2*/ 	.byte	0x05
	.zero		1


	//   ....[96]....
        /*06e4*/ 	.word	0x00002e00
        /*06e8*/ 	.word	0x000000ff
        /*06ec*/ 	.word	0x00000000
        /*06f0*/ 	.short	0x010a
        /*06f2*/ 	.byte	0x05
	.zero		1


	//   ....[97]....
        /*06f4*/ 	.word	0x00002e90
        /*06f8*/ 	.word	0x000000ff
        /*06fc*/ 	.word	0x00000000
        /*0700*/ 	.short	0x010a
        /*0702*/ 	.byte	0x05
	.zero		1


	//   ....[98]....
        /*0704*/ 	.word	0x00002f20
        /*0708*/ 	.word	0x000000ff
        /*070c*/ 	.word	0x00000000
        /*0710*/ 	.short	0x010a
        /*0712*/ 	.byte	0x05
	.zero		1


	//   ....[99]....
        /*0714*/ 	.word	0x00002fb0
        /*0718*/ 	.word	0x000000ff
        /*071c*/ 	.word	0x00000000
        /*0720*/ 	.short	0x010a
        /*0722*/ 	.byte	0x05
	.zero		1


	//   ....[100]....
        /*0724*/ 	.word	0x00003040
        /*0728*/ 	.word	0x000000ff
        /*072c*/ 	.word	0x00000000
        /*0730*/ 	.short	0x010a
        /*0732*/ 	.byte	0x05
	.zero		1


	//   ....[101]....
        /*0734*/ 	.word	0x000030d0
        /*0738*/ 	.word	0x000000ff
        /*073c*/ 	.word	0x00000000
        /*0740*/ 	.short	0x010a
        /*0742*/ 	.byte	0x05
	.zero		1


	//   ....[102]....
        /*0744*/ 	.word	0x00003160
        /*0748*/ 	.word	0x000000ff
        /*074c*/ 	.word	0x00000000
        /*0750*/ 	.short	0x010a
        /*0752*/ 	.byte	0x05
	.zero		1


	//   ....[103]....
        /*0754*/ 	.word	0x000031f0
        /*0758*/ 	.word	0x000000ff
        /*075c*/ 	.word	0x00000000
        /*0760*/ 	.short	0x010a
        /*0762*/ 	.byte	0x05
	.zero		1


	//   ....[104]....
        /*0764*/ 	.word	0x00003290
        /*0768*/ 	.word	0x00000000
        /*076c*/ 	.word	0x00000000
        /*0770*/ 	.short	0x010a
        /*0772*/ 	.byte	0xff
	.zero		1


	//   ....[105]....
        /*0774*/ 	.word	0x000033b0
        /*0778*/ 	.word	0x00000000
        /*077c*/ 	.word	0x00000210
        /*0780*/ 	.short	0x010a
        /*0782*/ 	.byte	0xff
	.zero		1


	//   ....[106]....
        /*0784*/ 	.word	0x00003410
        /*0788*/ 	.word	0x00000004
        /*078c*/ 	.word	0x00000000
        /*0790*/ 	.short	0x0101
        /*0792*/ 	.byte	0xff
	.zero		1


	//   ....[107]....
        /*0794*/ 	.word	0x00003430
        /*0798*/ 	.word	0x000000ff
        /*079c*/ 	.word	0x000001c0
        /*07a0*/ 	.short	0x010a
        /*07a2*/ 	.byte	0x05
	.zero		1


	//   ....[108]....
        /*07a4*/ 	.word	0x00003550
        /*07a8*/ 	.word	0x00000000
        /*07ac*/ 	.word	0x000001b0
        /*07b0*/ 	.short	0x010a
        /*07b2*/ 	.byte	0xff
	.zero		1


	//   ....[109]....
        /*07b4*/ 	.word	0x00003660
        /*07b8*/ 	.word	0x00000000
        /*07bc*/ 	.word	0x00000000
        /*07c0*/ 	.short	0x0101
        /*07c2*/ 	.byte	0xff
	.zero		1


	//   ....[110]....
        /*07c4*/ 	.word	0x000036f0
        /*07c8*/ 	.word	0x000000ff
        /*07cc*/ 	.word	0x000001c0
        /*07d0*/ 	.short	0x0106
        /*07d2*/ 	.byte	0x05
	.zero		1


	//   ....[111]....
        /*07d4*/ 	.word	0x00003710
        /*07d8*/ 	.word	0x000000ff
        /*07dc*/ 	.word	0x000001c0
        /*07e0*/ 	.short	0x010a
        /*07e2*/ 	.byte	0x05
	.zero		1


	//   ....[112]....
        /*07e4*/ 	.word	0x000037a0
        /*07e8*/ 	.word	0x000000ff
        /*07ec*/ 	.word	0x000001c0
        /*07f0*/ 	.short	0x0106
        /*07f2*/ 	.byte	0x04
	.zero		1


	//   ....[113]....
        /*07f4*/ 	.word	0x000037e0
        /*07f8*/ 	.word	0x00000000
        /*07fc*/ 	.word	0x000001c0
        /*0800*/ 	.short	0x010a
        /*0802*/ 	.byte	0xff
	.zero		1


	//   ....[114]....
        /*0804*/ 	.word	0x00003ce0
        /*0808*/ 	.word	0x00000000
        /*080c*/ 	.word	0x000001b0
        /*0810*/ 	.short	0x010a
        /*0812*/ 	.byte	0xff
	.zero		1


	//   ....[115]....
        /*0814*/ 	.word	0x00003df0
        /*0818*/ 	.word	0x00000003
        /*081c*/ 	.word	0x00000000
        /*0820*/ 	.short	0x0101
        /*0822*/ 	.byte	0xff
	.zero		1


	//   ....[116]....
        /*0824*/ 	.word	0x00003e00
        /*0828*/ 	.word	0x000000ff
        /*082c*/ 	.word	0x00000000
        /*0830*/ 	.short	0x010a
        /*0832*/ 	.byte	0x04
	.zero		1


	//   ....[117]....
        /*0834*/ 	.word	0x00003e20
        /*0838*/ 	.word	0x000000ff
        /*083c*/ 	.word	0x000001f0
        /*0840*/ 	.short	0x010a
        /*0842*/ 	.byte	0x08
	.zero		1


	//   ....[118]....
        /*0844*/ 	.word	0x00003ef0
        /*0848*/ 	.word	0x000000ff
        /*084c*/ 	.word	0x00000000
        /*0850*/ 	.short	0x010a
        /*0852*/ 	.byte	0x07
	.zero		1


	//   ....[119]....
        /*0854*/ 	.word	0x00004030
        /*0858*/ 	.word	0x000000ff
        /*085c*/ 	.word	0x00000000
        /*0860*/ 	.short	0x010a
        /*0862*/ 	.byte	0x04
	.zero		1


	//   ....[120]....
        /*0864*/ 	.word	0x00004220
        /*0868*/ 	.word	0x000000ff
        /*086c*/ 	.word	0x00000000
        /*0870*/ 	.short	0x010a
        /*0872*/ 	.byte	0x05
	.zero		1


	//   ....[121]....
        /*0874*/ 	.word	0x000042b0
        /*0878*/ 	.word	0x000000ff
        /*087c*/ 	.word	0x00000000
        /*0880*/ 	.short	0x010a
        /*0882*/ 	.byte	0x05
	.zero		1


	//   ....[122]....
        /*0884*/ 	.word	0x00004340
        /*0888*/ 	.word	0x000000ff
        /*088c*/ 	.word	0x00000000
        /*0890*/ 	.short	0x010a
        /*0892*/ 	.byte	0x05
	.zero		1


	//   ....[123]....
        /*0894*/ 	.word	0x000043d0
        /*0898*/ 	.word	0x000000ff
        /*089c*/ 	.word	0x00000000
        /*08a0*/ 	.short	0x010a
        /*08a2*/ 	.byte	0x07
	.zero		1


	//   ....[124]....
        /*08a4*/ 	.word	0x00004800
        /*08a8*/ 	.word	0x00000000
        /*08ac*/ 	.word	0x000001b0
        /*08b0*/ 	.short	0x010a
        /*08b2*/ 	.byte	0xff
	.zero		1


	//   ....[125]....
        /*08b4*/ 	.word	0x000048e0
        /*08b8*/ 	.word	0x00000000
        /*08bc*/ 	.word	0x00000000
        /*08c0*/ 	.short	0x0101
        /*08c2*/ 	.byte	0xff
	.zero		1


	//   ....[126]....
        /*08c4*/ 	.word	0x00004c00
        /*08c8*/ 	.word	0x000000ff
        /*08cc*/ 	.word	0x000001a8
        /*08d0*/ 	.short	0x010a
        /*08d2*/ 	.byte	0x07
	.zero		1


	//   ....[127]....
        /*08d4*/ 	.word	0x00004de0
        /*08d8*/ 	.word	0x000000ff
        /*08dc*/ 	.word	0x00000190
        /*08e0*/ 	.short	0x010a
        /*08e2*/ 	.byte	0x0d
	.zero		1


	//   ....[128]....
        /*08e4*/ 	.word	0x000050f0
        /*08e8*/ 	.word	0x000000ff
        /*08ec*/ 	.word	0x00000180
        /*08f0*/ 	.short	0x010b
        /*08f2*/ 	.byte	0x0d
	.zero		1


	//   ....[129]....
        /*08f4*/ 	.word	0x00005150
        /*08f8*/ 	.word	0x000000ff
        /*08fc*/ 	.word	0x00000000
        /*0900*/ 	.short	0x0101
        /*0902*/ 	.byte	0x0e
	.zero		1


	//   ....[130]....
        /*0904*/ 	.word	0x000051a0
        /*0908*/ 	.word	0x000000ff
        /*090c*/ 	.word	0x00000000
        /*0910*/ 	.short	0x010a
        /*0912*/ 	.byte	0x04
	.zero		1


	//   ....[131]....
        /*0914*/ 	.word	0x00005240
        /*0918*/ 	.word	0x00000000
        /*091c*/ 	.word	0x00000000
        /*0920*/ 	.short	0x010a
        /*0922*/ 	.byte	0xff
	.zero		1


	//   ....[132]....
        /*0924*/ 	.word	0x00005540
        /*0928*/ 	.word	0x00000000
        /*092c*/ 	.word	0x000001b0
        /*0930*/ 	.short	0x010a
        /*0932*/ 	.byte	0xff
	.zero		1


	//   ....[133]....
        /*0934*/ 	.word	0x00005650
        /*0938*/ 	.word	0x00000000
        /*093c*/ 	.word	0x00000000
        /*0940*/ 	.short	0x0101
        /*0942*/ 	.byte	0xff
	.zero		1


	//   ....[134]....
        /*0944*/ 	.word	0x00005fb0
        /*0948*/ 	.word	0x00000003
        /*094c*/ 	.word	0x00000180
        /*0950*/ 	.short	0x010a
        /*0952*/ 	.byte	0xff
	.zero		1


	//   ....[135]....
        /*0954*/ 	.word	0x00005fc0
        /*0958*/ 	.word	0x00000041
        /*095c*/ 	.word	0x000001d0
        /*0960*/ 	.short	0x010a
        /*0962*/ 	.byte	0xff
	.zero		1


	//   ....[136]....
        /*0964*/ 	.word	0x00006170
        /*0968*/ 	.word	0x00000003
        /*096c*/ 	.word	0x00000180
        /*0970*/ 	.short	0x010a
        /*0972*/ 	.byte	0xff
	.zero		1


	//   ....[137]....
        /*0974*/ 	.word	0x00006210
        /*0978*/ 	.word	0x00000041
        /*097c*/ 	.word	0x000001d0
        /*0980*/ 	.short	0x010a
        /*0982*/ 	.byte	0xff
	.zero		1


	//   ....[138]....
        /*0984*/ 	.word	0x000064c0
        /*0988*/ 	.word	0x000000ff
        /*098c*/ 	.word	0x00000000
        /*0990*/ 	.short	0x0101
        /*0992*/ 	.byte	0x05
	.zero		1


	//   ....[139]....
        /*0994*/ 	.word	0x00006a00
        /*0998*/ 	.word	0x00000002
        /*099c*/ 	.word	0x00000000
        /*09a0*/ 	.short	0x0101
        /*09a2*/ 	.byte	0xff
	.zero		1


	//   ....[140]....
        /*09a4*/ 	.word	0x00006ca0
        /*09a8*/ 	.word	0x00000003
        /*09ac*/ 	.word	0x00000220
        /*09b0*/ 	.short	0x010a
        /*09b2*/ 	.byte	0xff
	.zero		1


	//   ....[141]....
        /*09b4*/ 	.word	0x00006d00
        /*09b8*/ 	.word	0x00000002
        /*09bc*/ 	.word	0x000000c0
        /*09c0*/ 	.short	0x010a
        /*09c2*/ 	.byte	0xff
	.zero		1


	//   ....[142]....
        /*09c4*/ 	.word	0x00006d60
        /*09c8*/ 	.word	0x00000002
        /*09cc*/ 	.word	0x000000c0
        /*09d0*/ 	.short	0x010a
        /*09d2*/ 	.byte	0xff
	.zero		1


	//   ....[143]....
        /*09d4*/ 	.word	0x00006db0
        /*09d8*/ 	.word	0x00000002
        /*09dc*/ 	.word	0x000001b0
        /*09e0*/ 	.short	0x010a
        /*09e2*/ 	.byte	0xff
	.zero		1


	//   ....[144]....
        /*09e4*/ 	.word	0x00006e10
        /*09e8*/ 	.word	0x00000000
        /*09ec*/ 	.word	0x00000000
        /*09f0*/ 	.short	0x010a
        /*09f2*/ 	.byte	0xff
	.zero		1


	//   ....[145]....
        /*09f4*/ 	.word	0x00006e70
        /*09f8*/ 	.word	0x00000000
        /*09fc*/ 	.word	0x00000000
        /*0a00*/ 	.short	0x010a
        /*0a02*/ 	.byte	0xff
	.zero		1


	//   ....[146]....
        /*0a04*/ 	.word	0x00006ed0
        /*0a08*/ 	.word	0x00000000
        /*0a0c*/ 	.word	0x00000000
        /*0a10*/ 	.short	0x010a
        /*0a12*/ 	.byte	0xff
	.zero		1


	//   ....[147]....
        /*0a14*/ 	.word	0x00006f30
        /*0a18*/ 	.word	0x00000000
        /*0a1c*/ 	.word	0x00000000
        /*0a20*/ 	.short	0x010a
        /*0a22*/ 	.byte	0xff
	.zero		1


	//   ....[148]....
        /*0a24*/ 	.word	0x00006f90
        /*0a28*/ 	.word	0x00000000
        /*0a2c*/ 	.word	0x00000000
        /*0a30*/ 	.short	0x010a
        /*0a32*/ 	.byte	0xff
	.zero		1


	//   ....[149]....
        /*0a34*/ 	.word	0x00006ff0
        /*0a38*/ 	.word	0x00000000
        /*0a3c*/ 	.word	0x00000000
        /*0a40*/ 	.short	0x010a
        /*0a42*/ 	.byte	0xff
	.zero		1


	//   ....[150]....
        /*0a44*/ 	.word	0x00007050
        /*0a48*/ 	.word	0x00000000
        /*0a4c*/ 	.word	0x00000000
        /*0a50*/ 	.short	0x010a
        /*0a52*/ 	.byte	0xff
	.zero		1


	//   ....[151]....
        /*0a54*/ 	.word	0x000070b0
        /*0a58*/ 	.word	0x00000000
        /*0a5c*/ 	.word	0x00000000
        /*0a60*/ 	.short	0x010a
        /*0a62*/ 	.byte	0xff
	.zero		1


	//   ....[152]....
        /*0a64*/ 	.word	0x00007110
        /*0a68*/ 	.word	0x00000000
        /*0a6c*/ 	.word	0x00000000
        /*0a70*/ 	.short	0x010a
        /*0a72*/ 	.byte	0xff
	.zero		1


	//   ....[153]....
        /*0a74*/ 	.word	0x00007170
        /*0a78*/ 	.word	0x00000000
        /*0a7c*/ 	.word	0x00000000
        /*0a80*/ 	.short	0x010a
        /*0a82*/ 	.byte	0xff
	.zero		1


	//   ....[154]....
        /*0a84*/ 	.word	0x000071d0
        /*0a88*/ 	.word	0x00000000
        /*0a8c*/ 	.word	0x00000000
        /*0a90*/ 	.short	0x010a
        /*0a92*/ 	.byte	0xff
	.zero		1


	//   ....[155]....
        /*0a94*/ 	.word	0x00007230
        /*0a98*/ 	.word	0x00000000
        /*0a9c*/ 	.word	0x00000000
        /*0aa0*/ 	.short	0x010a
        /*0aa2*/ 	.byte	0xff
	.zero		1


	//   ....[156]....
        /*0aa4*/ 	.word	0x00007290
        /*0aa8*/ 	.word	0x00000000
        /*0aac*/ 	.word	0x00000000
        /*0ab0*/ 	.short	0x010a
        /*0ab2*/ 	.byte	0xff
	.zero		1


	//   ....[157]....
        /*0ab4*/ 	.word	0x000072f0
        /*0ab8*/ 	.word	0x00000000
        /*0abc*/ 	.word	0x00000000
        /*0ac0*/ 	.short	0x010a
        /*0ac2*/ 	.byte	0xff
	.zero		1


	//   ....[158]....
        /*0ac4*/ 	.word	0x00007350
        /*0ac8*/ 	.word	0x00000000
        /*0acc*/ 	.word	0x00000000
        /*0ad0*/ 	.short	0x010a
        /*0ad2*/ 	.byte	0xff
	.zero		1


	//   ....[159]....
        /*0ad4*/ 	.word	0x000073b0
        /*0ad8*/ 	.word	0x00000000
        /*0adc*/ 	.word	0x00000000
        /*0ae0*/ 	.short	0x010a
        /*0ae2*/ 	.byte	0xff
	.zero		1


	//   ....[160]....
        /*0ae4*/ 	.word	0x00007410
        /*0ae8*/ 	.word	0x00000000
        /*0aec*/ 	.word	0x00000000
        /*0af0*/ 	.short	0x010a
        /*0af2*/ 	.byte	0xff
	.zero		1


	//   ....[161]....
        /*0af4*/ 	.word	0x00007470
        /*0af8*/ 	.word	0x00000000
        /*0afc*/ 	.word	0x00000000
        /*0b00*/ 	.short	0x010a
        /*0b02*/ 	.byte	0xff
	.zero		1


	//   ....[162]....
        /*0b04*/ 	.word	0x000074d0
        /*0b08*/ 	.word	0x00000000
        /*0b0c*/ 	.word	0x00000000
        /*0b10*/ 	.short	0x010a
        /*0b12*/ 	.byte	0xff
	.zero		1


	//   ....[163]....
        /*0b14*/ 	.word	0x00007530
        /*0b18*/ 	.word	0x00000000
        /*0b1c*/ 	.word	0x00000000
        /*0b20*/ 	.short	0x010a
        /*0b22*/ 	.byte	0xff
	.zero		1


	//   ....[164]....
        /*0b24*/ 	.word	0x00007590
        /*0b28*/ 	.word	0x00000000
        /*0b2c*/ 	.word	0x00000000
        /*0b30*/ 	.short	0x010a
        /*0b32*/ 	.byte	0xff
	.zero		1


	//   ....[165]....
        /*0b34*/ 	.word	0x000075f0
        /*0b38*/ 	.word	0x00000000
        /*0b3c*/ 	.word	0x00000000
        /*0b40*/ 	.short	0x010a
        /*0b42*/ 	.byte	0xff
	.zero		1


	//   ....[166]....
        /*0b44*/ 	.word	0x00007650
        /*0b48*/ 	.word	0x00000000
        /*0b4c*/ 	.word	0x00000000
        /*0b50*/ 	.short	0x010a
        /*0b52*/ 	.byte	0xff
	.zero		1


	//   ....[167]....
        /*0b54*/ 	.word	0x000076a0
        /*0b58*/ 	.word	0x00000000
        /*0b5c*/ 	.word	0x00000210
        /*0b60*/ 	.short	0x010a
        /*0b62*/ 	.byte	0xff
	.zero		1


	//   ....[168]....
        /*0b64*/ 	.word	0x00007700
        /*0b68*/ 	.word	0x00000000
        /*0b6c*/ 	.word	0x000001c0
        /*0b70*/ 	.short	0x010a
        /*0b72*/ 	.byte	0xff
	.zero		1


	//   ....[169]....
        /*0b74*/ 	.word	0x00007750
        /*0b78*/ 	.word	0x00000000
        /*0b7c*/ 	.word	0x000001b0
        /*0b80*/ 	.short	0x010a
        /*0b82*/ 	.byte	0xff
	.zero		1


	//   ....[170]....
        /*0b84*/ 	.word	0x000077b0
        /*0b88*/ 	.word	0x00000000
        /*0b8c*/ 	.word	0x000001c0
        /*0b90*/ 	.short	0x010a
        /*0b92*/ 	.byte	0xff
	.zero		1


	//   ....[171]....
        /*0b94*/ 	.word	0x00007800
        /*0b98*/ 	.word	0x00000000
        /*0b9c*/ 	.word	0x000001b0
        /*0ba0*/ 	.short	0x010a
        /*0ba2*/ 	.byte	0xff
	.zero		1


	//   ....[172]....
        /*0ba4*/ 	.word	0x00007860
        /*0ba8*/ 	.word	0x00000003
        /*0bac*/ 	.word	0x000001f0
        /*0bb0*/ 	.short	0x010a
        /*0bb2*/ 	.byte	0xff
	.zero		1


	//   ....[173]....
        /*0bb4*/ 	.word	0x000078c0
        /*0bb8*/ 	.word	0x00000000
        /*0bbc*/ 	.word	0x00000000
        /*0bc0*/ 	.short	0x010a
        /*0bc2*/ 	.byte	0xff
	.zero		1


	//   ....[174]....
        /*0bc4*/ 	.word	0x00007920
        /*0bc8*/ 	.word	0x00000000
        /*0bcc*/ 	.word	0x00000000
        /*0bd0*/ 	.short	0x010a
        /*0bd2*/ 	.byte	0xff
	.zero		1


	//   ....[175]....
        /*0bd4*/ 	.word	0x00007980
        /*0bd8*/ 	.word	0x00000000
        /*0bdc*/ 	.word	0x00000000
        /*0be0*/ 	.short	0x010a
        /*0be2*/ 	.byte	0xff
	.zero		1


	//   ....[176]....
        /*0be4*/ 	.word	0x000079e0
        /*0be8*/ 	.word	0x00000000
        /*0bec*/ 	.word	0x00000000
        /*0bf0*/ 	.short	0x010a
        /*0bf2*/ 	.byte	0xff
	.zero		1


	//   ....[177]....
        /*0bf4*/ 	.word	0x00007a40
        /*0bf8*/ 	.word	0x00000000
        /*0bfc*/ 	.word	0x00000000
        /*0c00*/ 	.short	0x010a
        /*0c02*/ 	.byte	0xff
	.zero		1


	//   ....[178]....
        /*0c04*/ 	.word	0x00007a90
        /*0c08*/ 	.word	0x00000000
        /*0c0c*/ 	.word	0x000001b0
        /*0c10*/ 	.short	0x010a
        /*0c12*/ 	.byte	0xff
	.zero		1


	//   ....[179]....
        /*0c14*/ 	.word	0x00007af0
        /*0c18*/ 	.word	0x00000000
        /*0c1c*/ 	.word	0x000001a8
        /*0c20*/ 	.short	0x010a
        /*0c22*/ 	.byte	0xff
	.zero		1


	//   ....[180]....
        /*0c24*/ 	.word	0x00007b50
        /*0c28*/ 	.word	0x00000003
        /*0c2c*/ 	.word	0x00000190
        /*0c30*/ 	.short	0x010a
        /*0c32*/ 	.byte	0xff
	.zero		1


	//   ....[181]....
        /*0c34*/ 	.word	0x00007bb0
        /*0c38*/ 	.word	0x00000000
        /*0c3c*/ 	.word	0x00000000
        /*0c40*/ 	.short	0x010a
        /*0c42*/ 	.byte	0xff
	.zero		1


	//   ....[182]....
        /*0c44*/ 	.word	0x00007c00
        /*0c48*/ 	.word	0x00000000
        /*0c4c*/ 	.word	0x000001b0
        /*0c50*/ 	.short	0x010a
        /*0c52*/ 	.byte	0xff
	.zero		1


	//   ....[183]....
        /*0c54*/ 	.word	0x00007c50
        /*0c58*/ 	.word	0x00000003
        /*0c5c*/ 	.word	0x00000180
        /*0c60*/ 	.short	0x010a
        /*0c62*/ 	.byte	0xff
	.zero		1


	//   ....[184]....
        /*0c64*/ 	.word	0x00007ca0
        /*0c68*/ 	.word	0x00000041
        /*0c6c*/ 	.word	0x000001d0
        /*0c70*/ 	.short	0x010a
        /*0c72*/ 	.byte	0xff
	.zero		1


	//----- nvinfo : EIATTR_NUM_MBARRIERS
	.align		4
.L_47:
        /*0c74*/ 	.byte	0x03, 0x38
        /*0c76*/ 	.short	0x0046


	//----- nvinfo : EIATTR_EXIT_INSTR_OFFSETS
	.align		4
        /*0c78*/ 	.byte	0x04, 0x1c
        /*0c7a*/ 	.short	(.L_49 - .L_48)


	//   ....[0]....
.L_48:
        /*0c7c*/ 	.word	0x000032c0


	//   ....[1]....
        /*0c80*/ 	.word	0x000037b0


	//   ....[2]....
        /*0c84*/ 	.word	0x00003810


	//   ....[3]....
        /*0c88*/ 	.word	0x00004630


	//   ....[4]....
        /*0c8c*/ 	.word	0x00005270


	//   ....[5]....
        /*0c90*/ 	.word	0x000052b0


	//   ....[6]....
        /*0c94*/ 	.word	0x00006bb0


	//   ....[7]....
        /*0c98*/ 	.word	0x00006c30


	//   ....[8]....
        /*0c9c*/ 	.word	0x00006c60


	//   ....[9]....
        /*0ca0*/ 	.word	0x00006c90


	//----- nvinfo : EIATTR_MAX_THREADS
	.align		4
.L_49:
        /*0ca4*/ 	.byte	0x04, 0x05
        /*0ca6*/ 	.short	(.L_51 - .L_50)
.L_50:
        /*0ca8*/ 	.word	0x00000100
        /*0cac*/ 	.word	0x00000001
        /*0cb0*/ 	.word	0x00000001


	//----- nvinfo : EIATTR_CRS_STACK_SIZE
	.align		4
.L_51:
        /*0cb4*/ 	.byte	0x04, 0x1e
        /*0cb6*/ 	.short	(.L_53 - .L_52)
.L_52:
        /*0cb8*/ 	.word	0x00000000


	//----- nvinfo : EIATTR_CBANK_PARAM_SIZE
	.align		4
.L_53:
        /*0cbc*/ 	.byte	0x03, 0x19
        /*0cbe*/ 	.short	0x0800


	//----- nvinfo : EIATTR_PARAM_CBANK
	.align		4
        /*0cc0*/ 	.byte	0x04, 0x0a
        /*0cc2*/ 	.short	(.L_55 - .L_54)
	.align		4
.L_54:
        /*0cc4*/ 	.word	index@(.nv.constant0._ZN7cutlass13device_kernelINS_4gemm6kernel13GemmUniversalIN4cute5tupleIJiiiiEEENS1_10collective13CollectiveMmaINS1_35MainloopSm100TmaUmmaWarpSpecializedILi24ELi2ELi4ENS5_IJNS4_1CILi1EEESB_SB_EEEEENS5_IJNSA_ILi128EEENSA_ILi16EEENSA_ILi32EEEEEENS_6half_tENS5_IJlSB_lEEESI_SJ_NS4_8TiledMMAINS4_8MMA_AtomIJNS4_20SM100_MMA_F16BF16_SSISI_SI_fLi128ELi16ELNS4_4UMMA5MajorE0ELSO_0ELNSN_7ScaleInE0ELSP_0EEEEEENS4_6LayoutISC_NS5_IJNSA_ILi0EEEST_ST_EEEEENS5_IJNS4_10UnderscoreESW_SW_EEEEENS4_13SM90_TMA_LOADENS4_14ComposedLayoutINS4_7SwizzleILi2ELi4ELi3EEENS4_18smem_ptr_flag_bitsILi16EEENSS_INS5_IJNSA_ILi8EEESG_EEENS5_IJSG_SB_EEEEEEEvNS4_8identityESZ_S19_vS1A_EENS_8epilogue10collective18CollectiveEpilogueINS1C_23Sm100TmaWarpSpecializedILi2ELi1ELi16ELb1ELb0EEEJSH_NS5_IJNSS_ISE_SB_EENSS_ISF_SB_EEEEESI_SJ_SI_SJ_NS1C_6fusion15FusionCallbacksIS1G_NS1K_17LinearCombinationISI_fSI_fLNS_15FloatRoundStyleE2EEESH_S1J_JEEENS4_5SM1004TMEM4LOAD26SM100_TMEM_LOAD_32dp32b16xESZ_NS10_INS11_ILi1ELi4ELi3EEES14_NSS_INS5_IJS15_SF_EEENS5_IJSF_SB_EEEEEEENS4_39AutoVectorizingCopyWithAssumedAlignmentILi128EEENS4_14SM90_TMA_STOREES1Y_S20_S20_EEEvvEEEEvNT_6ParamsE)
        /*0cc8*/ 	.short	0x0380
        /*0cca*/ 	.short	0x0800


	//----- nvinfo : EIATTR_SW_WAR
	.align		4
.L_55:
        /*0ccc*/ 	.byte	0x04, 0x36
        /*0cce*/ 	.short	(.L_57 - .L_56)
.L_56:
        /*0cd0*/ 	.word	0x00000008
.L_57:


//--------------------- .nv.callgraph             --------------------------
	.section	.nv.callgraph,"",@"SHT_CUDA_CALLGRAPH"
	.align	4
	.sectionentsize	8
	.align		4
        /*0000*/ 	.word	0x00000000
	.align		4
        /*0004*/ 	.word	0xffffffff
	.align		4
        /*0008*/ 	.word	index@(_ZN7cutlass13device_kernelINS_4gemm6kernel13GemmUniversalIN4cute5tupleIJiiiiEEENS1_10collective13CollectiveMmaINS1_35MainloopSm100TmaUmmaWarpSpecializedILi24ELi2ELi4ENS5_IJNS4_1CILi1EEESB_SB_EEEEENS5_IJNSA_ILi128EEENSA_ILi16EEENSA_ILi32EEEEEENS_6half_tENS5_IJlSB_lEEESI_SJ_NS4_8TiledMMAINS4_8MMA_AtomIJNS4_20SM100_MMA_F16BF16_SSISI_SI_fLi128ELi16ELNS4_4UMMA5MajorE0ELSO_0ELNSN_7ScaleInE0ELSP_0EEEEEENS4_6LayoutISC_NS5_IJNSA_ILi0EEEST_ST_EEEEENS5_IJNS4_10UnderscoreESW_SW_EEEEENS4_13SM90_TMA_LOADENS4_14ComposedLayoutINS4_7SwizzleILi2ELi4ELi3EEENS4_18smem_ptr_flag_bitsILi16EEENSS_INS5_IJNSA_ILi8EEESG_EEENS5_IJSG_SB_EEEEEEEvNS4_8identityESZ_S19_vS1A_EENS_8epilogue10collective18CollectiveEpilogueINS1C_23Sm100TmaWarpSpecializedILi2ELi1ELi16ELb1ELb0EEEJSH_NS5_IJNSS_ISE_SB_EENSS_ISF_SB_EEEEESI_SJ_SI_SJ_NS1C_6fusion15FusionCallbacksIS1G_NS1K_17LinearCombinationISI_fSI_fLNS_15FloatRoundStyleE2EEESH_S1J_JEEENS4_5SM1004TMEM4LOAD26SM100_TMEM_LOAD_32dp32b16xESZ_NS10_INS11_ILi1ELi4ELi3EEES14_NSS_INS5_IJS15_SF_EEENS5_IJSF_SB_EEEEEEENS4_39AutoVectorizingCopyWithAssumedAlignmentILi128EEENS4_14SM90_TMA_STOREES1Y_S20_S20_EEEvvEEEEvNT_6ParamsE)
	.align		4
        /*000c*/ 	.word	index@(__assertfail)
	.align		4
        /*0010*/ 	.word	0x00000000
	.align		4
        /*0014*/ 	.word	0xfffffffe
	.align		4
        /*0018*/ 	.word	0x00000000
	.align		4
        /*001c*/ 	.word	0xfffffffd
	.align		4
        /*0020*/ 	.word	0x00000000
	.align		4
        /*0024*/ 	.word	0xfffffffc


//--------------------- .nv.constant4             --------------------------
	.section	.nv.constant4,"a",@progbits
	.align	8
	.align		8
.nv.constant4:
        /*0000*/ 	.dword	__assertfail
	.align		8
        /*0008*/ 	.dword	__unnamed_1
	.align		8
        /*0010*/ 	.dword	__unnamed_2
	.align		8
        /*0018*/ 	.dword	_ZN40_INTERNAL_40599e27_4_k_cu_52e8c48d_108694cuda3std3__45__cpo5beginE
	.align		8
        /*0020*/ 	.dword	_ZN40_INTERNAL_40599e27_4_k_cu_52e8c48d_108694cuda3std3__45__cpo3endE
	.align		8
        /*0028*/ 	.dword	_ZN40_INTERNAL_40599e27_4_k_cu_52e8c48d_108694cuda3std3__45__cpo6cbeginE
	.align		8
        /*0030*/ 	.dword	_ZN40_INTERNAL_40599e27_4_k_cu_52e8c48d_108694cuda3std3__45__cpo4cendE
	.align		8
        /*0038*/ 	.dword	_ZN40_INTERNAL_40599e27_4_k_cu_52e8c48d_108694cuda3std3__442_GLOBAL__N__40599e27_4_k_cu_52e8c48d_108696ignoreE
	.align		8
        /*0040*/ 	.dword	_ZN40_INTERNAL_40599e27_4_k_cu_52e8c48d_108694cuda3std3__419piecewise_constructE
	.align		8
        /*0048*/ 	.dword	_ZN40_INTERNAL_40599e27_4_k_cu_52e8c48d_108694cuda3std3__48in_placeE
	.align		8
        /*0050*/ 	.dword	_ZN40_INTERNAL_40599e27_4_k_cu_52e8c48d_108694cuda3std6ranges3__45__cpo4swapE
	.align		8
        /*0058*/ 	.dword	_ZN40_INTERNAL_40599e27_4_k_cu_52e8c48d_108694cuda3std6ranges3__45__cpo9iter_moveE
	.align		8
        /*0060*/ 	.dword	_ZN40_INTERNAL_40599e27_4_k_cu_52e8c48d_108694cute7productE
	.align		8
        /*0068*/ 	.dword	_ZN40_INTERNAL_40599e27_4_k_cu_52e8c48d_108694cute1_E
	.align		8
        /*0070*/ 	.dword	$str$25
	.align		8
        /*0078*/ 	.dword	$str$26
	.align		8
        /*0080*/ 	.dword	$str$27
	.align		8
        /*0088*/ 	.dword	$str$28


//--------------------- .text._ZN7cutlass13device_kernelINS_4gemm6kernel13GemmUniversalIN4cute5tupleIJiiiiEEENS1_10collective13CollectiveMmaINS1_35MainloopSm100TmaUmmaWarpSpecializedILi24ELi2ELi4ENS5_IJNS4_1CILi1EEESB_SB_EEEEENS5_IJNSA_ILi128EEENSA_ILi16EEENSA_ILi32EEEEEENS_6half_tENS5_IJlSB_lEEESI_SJ_NS4_8TiledMMAINS4_8MMA_AtomIJNS4_20SM100_MMA_F16BF16_SSISI_SI_fLi128ELi16ELNS4_4UMMA5MajorE0ELSO_0ELNSN_7ScaleInE0ELSP_0EEEEEENS4_6LayoutISC_NS5_IJNSA_ILi0EEEST_ST_EEEEENS5_IJNS4_10UnderscoreESW_SW_EEEEENS4_13SM90_TMA_LOADENS4_14ComposedLayoutINS4_7SwizzleILi2ELi4ELi3EEENS4_18smem_ptr_flag_bitsILi16EEENSS_INS5_IJNSA_ILi8EEESG_EEENS5_IJSG_SB_EEEEEEEvNS4_8identityESZ_S19_vS1A_EENS_8epilogue10collective18CollectiveEpilogueINS1C_23Sm100TmaWarpSpecializedILi2ELi1ELi16ELb1ELb0EEEJSH_NS5_IJNSS_ISE_SB_EENSS_ISF_SB_EEEEESI_SJ_SI_SJ_NS1C_6fusion15FusionCallbacksIS1G_NS1K_17LinearCombinationISI_fSI_fLNS_15FloatRoundStyleE2EEESH_S1J_JEEENS4_5SM1004TMEM4LOAD26SM100_TMEM_LOAD_32dp32b16xESZ_NS10_INS11_ILi1ELi4ELi3EEES14_NSS_INS5_IJS15_SF_EEENS5_IJSF_SB_EEEEEEENS4_39AutoVectorizingCopyWithAssumedAlignmentILi128EEENS4_14SM90_TMA_STOREES1Y_S20_S20_EEEvvEEEEvNT_6ParamsE --------------------------
	.section	.text._ZN7cutlass13device_kernelINS_4gemm6kernel13GemmUniversalIN4cute5tupleIJiiiiEEENS1_10collective13CollectiveMmaINS1_35MainloopSm100TmaUmmaWarpSpecializedILi24ELi2ELi4ENS5_IJNS4_1CILi1EEESB_SB_EEEEENS5_IJNSA_ILi128EEENSA_ILi16EEENSA_ILi32EEEEEENS_6half_tENS5_IJlSB_lEEESI_SJ_NS4_8TiledMMAINS4_8MMA_AtomIJNS4_20SM100_MMA_F16BF16_SSISI_SI_fLi128ELi16ELNS4_4UMMA5MajorE0ELSO_0ELNSN_7ScaleInE0ELSP_0EEEEEENS4_6LayoutISC_NS5_IJNSA_ILi0EEEST_ST_EEEEENS5_IJNS4_10UnderscoreESW_SW_EEEEENS4_13SM90_TMA_LOADENS4_14ComposedLayoutINS4_7SwizzleILi2ELi4ELi3EEENS4_18smem_ptr_flag_bitsILi16EEENSS_INS5_IJNSA_ILi8EEESG_EEENS5_IJSG_SB_EEEEEEEvNS4_8identityESZ_S19_vS1A_EENS_8epilogue10collective18CollectiveEpilogueINS1C_23Sm100TmaWarpSpecializedILi2ELi1ELi16ELb1ELb0EEEJSH_NS5_IJNSS_ISE_SB_EENSS_ISF_SB_EEEEESI_SJ_SI_SJ_NS1C_6fusion15FusionCallbacksIS1G_NS1K_17LinearCombinationISI_fSI_fLNS_15FloatRoundStyleE2EEESH_S1J_JEEENS4_5SM1004TMEM4LOAD26SM100_TMEM_LOAD_32dp32b16xESZ_NS10_INS11_ILi1ELi4ELi3EEES14_NSS_INS5_IJS15_SF_EEENS5_IJSF_SB_EEEEEEENS4_39AutoVectorizingCopyWithAssumedAlignmentILi128EEENS4_14SM90_TMA_STOREES1Y_S20_S20_EEEvvEEEEvNT_6ParamsE,"ax",@progbits
	.align	128
.text._ZN7cutlass13device_kernelINS_4gemm6kernel13GemmUniversalIN4cute5tupleIJiiiiEEENS1_10collective13CollectiveMmaINS1_35MainloopSm100TmaUmmaWarpSpecializedILi24ELi2ELi4ENS5_IJNS4_1CILi1EEESB_SB_EEEEENS5_IJNSA_ILi128EEENSA_ILi16EEENSA_ILi32EEEEEENS_6half_tENS5_IJlSB_lEEESI_SJ_NS4_8TiledMMAINS4_8MMA_AtomIJNS4_20SM100_MMA_F16BF16_SSISI_SI_fLi128ELi16ELNS4_4UMMA5MajorE0ELSO_0ELNSN_7ScaleInE0ELSP_0EEEEEENS4_6LayoutISC_NS5_IJNSA_ILi0EEEST_ST_EEEEENS5_IJNS4_10UnderscoreESW_SW_EEEEENS4_13SM90_TMA_LOADENS4_14ComposedLayoutINS4_7SwizzleILi2ELi4ELi3EEENS4_18smem_ptr_flag_bitsILi16EEENSS_INS5_IJNSA_ILi8EEESG_EEENS5_IJSG_SB_EEEEEEEvNS4_8identityESZ_S19_vS1A_EENS_8epilogue10collective18CollectiveEpilogueINS1C_23Sm100TmaWarpSpecializedILi2ELi1ELi16ELb1ELb0EEEJSH_NS5_IJNSS_ISE_SB_EENSS_ISF_SB_EEEEESI_SJ_SI_SJ_NS1C_6fusion15FusionCallbacksIS1G_NS1K_17LinearCombinationISI_fSI_fLNS_15FloatRoundStyleE2EEESH_S1J_JEEENS4_5SM1004TMEM4LOAD26SM100_TMEM_LOAD_32dp32b16xESZ_NS10_INS11_ILi1ELi4ELi3EEES14_NSS_INS5_IJS15_SF_EEENS5_IJSF_SB_EEEEEEENS4_39AutoVectorizingCopyWithAssumedAlignmentILi128EEENS4_14SM90_TMA_STOREES1Y_S20_S20_EEEvvEEEEvNT_6ParamsE:
        .type           _ZN7cutlass13device_kernelINS_4gemm6kernel13GemmUniversalIN4cute5tupleIJiiiiEEENS1_10collective13CollectiveMmaINS1_35MainloopSm100TmaUmmaWarpSpecializedILi24ELi2ELi4ENS5_IJNS4_1CILi1EEESB_SB_EEEEENS5_IJNSA_ILi128EEENSA_ILi16EEENSA_ILi32EEEEEENS_6half_tENS5_IJlSB_lEEESI_SJ_NS4_8TiledMMAINS4_8MMA_AtomIJNS4_20SM100_MMA_F16BF16_SSISI_SI_fLi128ELi16ELNS4_4UMMA5MajorE0ELSO_0ELNSN_7ScaleInE0ELSP_0EEEEEENS4_6LayoutISC_NS5_IJNSA_ILi0EEEST_ST_EEEEENS5_IJNS4_10UnderscoreESW_SW_EEEEENS4_13SM90_TMA_LOADENS4_14ComposedLayoutINS4_7SwizzleILi2ELi4ELi3EEENS4_18smem_ptr_flag_bitsILi16EEENSS_INS5_IJNSA_ILi8EEESG_EEENS5_IJSG_SB_EEEEEEEvNS4_8identityESZ_S19_vS1A_EENS_8epilogue10collective18CollectiveEpilogueINS1C_23Sm100TmaWarpSpecializedILi2ELi1ELi16ELb1ELb0EEEJSH_NS5_IJNSS_ISE_SB_EENSS_ISF_SB_EEEEESI_SJ_SI_SJ_NS1C_6fusion15FusionCallbacksIS1G_NS1K_17LinearCombinationISI_fSI_fLNS_15FloatRoundStyleE2EEESH_S1J_JEEENS4_5SM1004TMEM4LOAD26SM100_TMEM_LOAD_32dp32b16xESZ_NS10_INS11_ILi1ELi4ELi3EEES14_NSS_INS5_IJS15_SF_EEENS5_IJSF_SB_EEEEEEENS4_39AutoVectorizingCopyWithAssumedAlignmentILi128EEENS4_14SM90_TMA_STOREES1Y_S20_S20_EEEvvEEEEvNT_6ParamsE,@function
        .size           _ZN7cutlass13device_kernelINS_4gemm6kernel13GemmUniversalIN4cute5tupleIJiiiiEEENS1_10collective13CollectiveMmaINS1_35MainloopSm100TmaUmmaWarpSpecializedILi24ELi2ELi4ENS5_IJNS4_1CILi1EEESB_SB_EEEEENS5_IJNSA_ILi128EEENSA_ILi16EEENSA_ILi32EEEEEENS_6half_tENS5_IJlSB_lEEESI_SJ_NS4_8TiledMMAINS4_8MMA_AtomIJNS4_20SM100_MMA_F16BF16_SSISI_SI_fLi128ELi16ELNS4_4UMMA5MajorE0ELSO_0ELNSN_7ScaleInE0ELSP_0EEEEEENS4_6LayoutISC_NS5_IJNSA_ILi0EEEST_ST_EEEEENS5_IJNS4_10UnderscoreESW_SW_EEEEENS4_13SM90_TMA_LOADENS4_14ComposedLayoutINS4_7SwizzleILi2ELi4ELi3EEENS4_18smem_ptr_flag_bitsILi16EEENSS_INS5_IJNSA_ILi8EEESG_EEENS5_IJSG_SB_EEEEEEEvNS4_8identityESZ_S19_vS1A_EENS_8epilogue10collective18CollectiveEpilogueINS1C_23Sm100TmaWarpSpecializedILi2ELi1ELi16ELb1ELb0EEEJSH_NS5_IJNSS_ISE_SB_EENSS_ISF_SB_EEEEESI_SJ_SI_SJ_NS1C_6fusion15FusionCallbacksIS1G_NS1K_17LinearCombinationISI_fSI_fLNS_15FloatRoundStyleE2EEESH_S1J_JEEENS4_5SM1004TMEM4LOAD26SM100_TMEM_LOAD_32dp32b16xESZ_NS10_INS11_ILi1ELi4ELi3EEES14_NSS_INS5_IJS15_SF_EEENS5_IJSF_SB_EEEEEEENS4_39AutoVectorizingCopyWithAssumedAlignmentILi128EEENS4_14SM90_TMA_STOREES1Y_S20_S20_EEEvvEEEEvNT_6ParamsE,(.L_x_198 - _ZN7cutlass13device_kernelINS_4gemm6kernel13GemmUniversalIN4cute5tupleIJiiiiEEENS1_10collective13CollectiveMmaINS1_35MainloopSm100TmaUmmaWarpSpecializedILi24ELi2ELi4ENS5_IJNS4_1CILi1EEESB_SB_EEEEENS5_IJNSA_ILi128EEENSA_ILi16EEENSA_ILi32EEEEEENS_6half_tENS5_IJlSB_lEEESI_SJ_NS4_8TiledMMAINS4_8MMA_AtomIJNS4_20SM100_MMA_F16BF16_SSISI_SI_fLi128ELi16ELNS4_4UMMA5MajorE0ELSO_0ELNSN_7ScaleInE0ELSP_0EEEEEENS4_6LayoutISC_NS5_IJNSA_ILi0EEEST_ST_EEEEENS5_IJNS4_10UnderscoreESW_SW_EEEEENS4_13SM90_TMA_LOADENS4_14ComposedLayoutINS4_7SwizzleILi2ELi4ELi3EEENS4_18smem_ptr_flag_bitsILi16EEENSS_INS5_IJNSA_ILi8EEESG_EEENS5_IJSG_SB_EEEEEEEvNS4_8identityESZ_S19_vS1A_EENS_8epilogue10collective18CollectiveEpilogueINS1C_23Sm100TmaWarpSpecializedILi2ELi1ELi16ELb1ELb0EEEJSH_NS5_IJNSS_ISE_SB_EENSS_ISF_SB_EEEEESI_SJ_SI_SJ_NS1C_6fusion15FusionCallbacksIS1G_NS1K_17LinearCombinationISI_fSI_fLNS_15FloatRoundStyleE2EEESH_S1J_JEEENS4_5SM1004TMEM4LOAD26SM100_TMEM_LOAD_32dp32b16xESZ_NS10_INS11_ILi1ELi4ELi3EEES14_NSS_INS5_IJS15_SF_EEENS5_IJSF_SB_EEEEEEENS4_39AutoVectorizingCopyWithAssumedAlignmentILi128EEENS4_14SM90_TMA_STOREES1Y_S20_S20_EEEvvEEEEvNT_6ParamsE)
        .other          _ZN7cutlass13device_kernelINS_4gemm6kernel13GemmUniversalIN4cute5tupleIJiiiiEEENS1_10collective13CollectiveMmaINS1_35MainloopSm100TmaUmmaWarpSpecializedILi24ELi2ELi4ENS5_IJNS4_1CILi1EEESB_SB_EEEEENS5_IJNSA_ILi128EEENSA_ILi16EEENSA_ILi32EEEEEENS_6half_tENS5_IJlSB_lEEESI_SJ_NS4_8TiledMMAINS4_8MMA_AtomIJNS4_20SM100_MMA_F16BF16_SSISI_SI_fLi128ELi16ELNS4_4UMMA5MajorE0ELSO_0ELNSN_7ScaleInE0ELSP_0EEEEEENS4_6LayoutISC_NS5_IJNSA_ILi0EEEST_ST_EEEEENS5_IJNS4_10UnderscoreESW_SW_EEEEENS4_13SM90_TMA_LOADENS4_14ComposedLayoutINS4_7SwizzleILi2ELi4ELi3EEENS4_18smem_ptr_flag_bitsILi16EEENSS_INS5_IJNSA_ILi8EEESG_EEENS5_IJSG_SB_EEEEEEEvNS4_8identityESZ_S19_vS1A_EENS_8epilogue10collective18CollectiveEpilogueINS1C_23Sm100TmaWarpSpecializedILi2ELi1ELi16ELb1ELb0EEEJSH_NS5_IJNSS_ISE_SB_EENSS_ISF_SB_EEEEESI_SJ_SI_SJ_NS1C_6fusion15FusionCallbacksIS1G_NS1K_17LinearCombinationISI_fSI_fLNS_15FloatRoundStyleE2EEESH_S1J_JEEENS4_5SM1004TMEM4LOAD26SM100_TMEM_LOAD_32dp32b16xESZ_NS10_INS11_ILi1ELi4ELi3EEES14_NSS_INS5_IJS15_SF_EEENS5_IJSF_SB_EEEEEEENS4_39AutoVectorizingCopyWithAssumedAlignmentILi128EEENS4_14SM90_TMA_STOREES1Y_S20_S20_EEEvvEEEEvNT_6ParamsE,@"STO_CUDA_ENTRY STV_DEFAULT"
_ZN7cutlass13device_kernelINS_4gemm6kernel13GemmUniversalIN4cute5tupleIJiiiiEEENS1_10collective13CollectiveMmaINS1_35MainloopSm100TmaUmmaWarpSpecializedILi24ELi2ELi4ENS5_IJNS4_1CILi1EEESB_SB_EEEEENS5_IJNSA_ILi128EEENSA_ILi16EEENSA_ILi32EEEEEENS_6half_tENS5_IJlSB_lEEESI_SJ_NS4_8TiledMMAINS4_8MMA_AtomIJNS4_20SM100_MMA_F16BF16_SSISI_SI_fLi128ELi16ELNS4_4UMMA5MajorE0ELSO_0ELNSN_7ScaleInE0ELSP_0EEEEEENS4_6LayoutISC_NS5_IJNSA_ILi0EEEST_ST_EEEEENS5_IJNS4_10UnderscoreESW_SW_EEEEENS4_13SM90_TMA_LOADENS4_14ComposedLayoutINS4_7SwizzleILi2ELi4ELi3EEENS4_18smem_ptr_flag_bitsILi16EEENSS_INS5_IJNSA_ILi8EEESG_EEENS5_IJSG_SB_EEEEEEEvNS4_8identityESZ_S19_vS1A_EENS_8epilogue10collective18CollectiveEpilogueINS1C_23Sm100TmaWarpSpecializedILi2ELi1ELi16ELb1ELb0EEEJSH_NS5_IJNSS_ISE_SB_EENSS_ISF_SB_EEEEESI_SJ_SI_SJ_NS1C_6fusion15FusionCallbacksIS1G_NS1K_17LinearCombinationISI_fSI_fLNS_15FloatRoundStyleE2EEESH_S1J_JEEENS4_5SM1004TMEM4LOAD26SM100_TMEM_LOAD_32dp32b16xESZ_NS10_INS11_ILi1ELi4ELi3EEES14_NSS_INS5_IJS15_SF_EEENS5_IJSF_SB_EEEEEEENS4_39AutoVectorizingCopyWithAssumedAlignmentILi128EEENS4_14SM90_TMA_STOREES1Y_S20_S20_EEEvvEEEEvNT_6ParamsE:
[----:B------:R-:W1:Y:S01]  /*0000*/  LDC R1, c[0x0][0x37c] ;  /* 0x0000df00ff017b82 */ /* 0x000e620000000800 */
[----:B------:R-:W2:Y:S01]  /*0010*/  S2R R87, SR_TID.X ;  /* 0x0000000000577919 */ /* 0x000ea20000002100 */
[----:B------:R-:W3:Y:S01]  /*0020*/  LDCU.64 UR4, c[0x0][0x890] ;  /* 0x00011200ff0477ac */ /* 0x000ee20008000a00 */
[----:B------:R-:W-:Y:S02]  /*0030*/  PRMT R70, RZ, 0x7610, R70 ;  /* 0x00007610ff467816 */ /* 0x000fe40000000046 */
[----:B------:R-:W-:Y:S01]  /*0040*/  ELECT P5, URZ, PT ;  /* 0x0000000000ff782f */ /* 0x000fe200038a0000 */
[----:B------:R-:W4:Y:S01]  /*0050*/  LDCU.64 UR40, c[0x0][0x358] ;  /* 0x00006b00ff2877ac */ /* 0x000f220008000a00 */
[----:B---3--:R-:W-:-:S04]  /*0060*/  UISETP.NE.U32.AND UP0, UPT, UR4, URZ, UPT ;  /* 0x000000ff0400728c */ /* 0x008fc8000bf05070 */
[----:B------:R-:W-:Y:S01]  /*0070*/  UISETP.NE.AND.EX UP0, UPT, UR5, URZ, UPT, UP0 ;  /* 0x000000ff0500728c */ /* 0x000fe2000bf05300 */
[----:B--2---:R-:W-:-:S05]  /*0080*/  SHF.R.U32.HI R74, RZ, 0x5, R87 ;  /* 0x00000005ff4a7819 */ /* 0x004fca0000011657 */
[----:B------:R-:W2:Y:S02]  /*0090*/  SHFL.IDX PT, R0, R74, RZ, 0x1f ;  /* 0x00001fff4a007589 */ /* 0x000ea400000e0000 */
[----:B--2---:R-:W-:Y:S01]  /*00a0*/  R2UR UR8, R0 ;  /* 0x00000000000872ca */ /* 0x004fe200000e0000 */
[----:B-1--4-:R-:W-:-:S14]  /*00b0*/  BRA.U UP0, `(.L_x_0) ;  /* 0x00000001002c7547 */ /* 0x012fdc000b800000 */
[----:B------:R-:W1:Y:S02]  /*00c0*/  LDCU.64 UR6, c[0x0][0x888] ;  /* 0x00011100ff0677ac */ /* 0x000e640008000a00 */
[----:B-1----:R-:W-:-:S04]  /*00d0*/  UISETP.NE.U32.AND UP0, UPT, UR6, URZ, UPT ;  /* 0x000000ff0600728c */ /* 0x002fc8000bf05070 */
[----:B------:R-:W-:-:S09]  /*00e0*/  UISETP.NE.AND.EX UP0, UPT, UR7, URZ, UPT, UP0 ;  /* 0x000000ff0700728c */ /* 0x000fd2000bf05300 */
[----:B------:R-:W-:Y:S05]  /*00f0*/  BRA.U !UP0, `(.L_x_1) ;  /* 0x0000000108107547 */ /* 0x000fea000b800000 */
[----:B------:R-:W1:Y:S02]  /*0100*/  LDC.64 R2, c[0x0][0x888] ;  /* 0x00022200ff027b82 */ /* 0x000e640000000a00 */
[----:B-1----:R1:W5:Y:S01]  /*0110*/  LDG.E R35, desc[UR40][R2.64] ;  /* 0x0000002802237981 */ /* 0x002362000c1e1900 */
[----:B------:R-:W-:Y:S01]  /*0120*/  HFMA2 R70, -RZ, RZ, 0, 5.9604644775390625e-08 ;  /* 0x00000001ff467431 */ /* 0x000fe200000001ff */
[----:B------:R-:W-:Y:S05]  /*0130*/  BRA `(.L_x_0) ;  /* 0x00000000000c7947 */ /* 0x000fea0003800000 */
.L_x_1:
[----:B------:R-:W1:Y:S01]  /*0140*/  LDCU UR6, c[0x0][0x880] ;  /* 0x00011000ff0677ac */ /* 0x000e620008000800 */
[----:B------:R-:W-:Y:S01]  /*0150*/  HFMA2 R70, -RZ, RZ, 0, 5.9604644775390625e-08 ;  /* 0x00000001ff467431 */ /* 0x000fe200000001ff */
[----:B-1----:R-:W-:-:S07]  /*0160*/  MOV R35, UR6 ;  /* 0x0000000600237c02 */ /* 0x002fce0008000f00 */
.L_x_0:
[----:B------:R-:W2:Y:S02]  /*0170*/  LDCU.64 UR6, c[0x0][0x8b0] ;  /* 0x00011600ff0677ac */ /* 0x000ea40008000a00 */
[----:B--2---:R-:W-:-:S04]  /*0180*/  UISETP.NE.U32.AND UP0, UPT, UR6, URZ, UPT ;  /* 0x000000ff0600728c */ /* 0x004fc8000bf05070 */
[----:B------:R-:W-:-:S09]  /*0190*/  UISETP.NE.AND.EX UP0, UPT, UR7, URZ, UPT, UP0 ;  /* 0x000000ff0700728c */ /* 0x000fd2000bf05300 */
[----:B------:R-:W-:Y:S05]  /*01a0*/  BRA.U UP0, `(.L_x_2) ;  /* 0x0000000100247547 */ /* 0x000fea000b800000 */
[----:B------:R-:W2:Y:S02]  /*01b0*/  LDCU.64 UR6, c[0x0][0x8a8] ;  /* 0x00011500ff0677ac */ /* 0x000ea40008000a00 */
[----:B--2---:R-:W-:-:S04]  /*01c0*/  UISETP.NE.U32.AND UP0, UPT, UR6, URZ, UPT ;  /* 0x000000ff0600728c */ /* 0x004fc8000bf05070 */
[----:B------:R-:W-:-:S09]  /*01d0*/  UISETP.NE.AND.EX UP0, UPT, UR7, URZ, UPT, UP0 ;  /* 0x000000ff0700728c */ /* 0x000fd2000bf05300 */
[----:B------:R-:W-:Y:S05]  /*01e0*/  BRA.U !UP0, `(.L_x_3) ;  /* 0x00000001080c7547 */ /* 0x000fea000b800000 */
[----:B------:R-:W2:Y:S02]  /*01f0*/  LDC.64 R32, c[0x0][0x8a8] ;  /* 0x00022a00ff207b82 */ /* 0x000ea40000000a00 */
[----:B--2---:R2:W5:Y:S01]  /*0200*/  LDG.E R32, desc[UR40][R32.64] ;  /* 0x0000002820207981 */ /* 0x004562000c1e1900 */
[----:B------:R-:W-:Y:S05]  /*0210*/  BRA `(.L_x_2) ;  /* 0x0000000000087947 */ /* 0x000fea0003800000 */
.L_x_3:
[----:B------:R-:W2:Y:S02]  /*0220*/  LDCU UR6, c[0x0][0x8a0] ;  /* 0x00011400ff0677ac */ /* 0x000ea40008000800 */
[----:B--2---:R-:W-:Y:S02]  /*0230*/  MOV R32, UR6 ;  /* 0x0000000600207c02 */ /* 0x004fe40008000f00 */
.L_x_2:
[----:B------:R-:W-:Y:S01]  /*0240*/  IMAD.U32 R0, RZ, RZ, UR8 ;  /* 0x00000008ff007e24 */ /* 0x000fe2000f8e00ff */
[----:B------:R-:W-:Y:S04]  /*0250*/  BSSY.RECONVERGENT B0, `(.L_x_4) ;  /* 0x000000c000007945 */ /* 0x000fe80003800200 */
[C---:B------:R-:W-:Y:S02]  /*0260*/  ISETP.NE.OR P1, PT, R0.reuse, 0x1, !P5 ;  /* 0x000000010000780c */ /* 0x040fe40006f25670 */
[----:B------:R-:W-:-:S11]  /*0270*/  ISETP.NE.OR P0, PT, R0, 0x3, !P5 ;  /* 0x000000030000780c */ /* 0x000fd60006f05670 */
[----:B------:R-:W-:Y:S05]  /*0280*/  @P1 BRA `(.L_x_5) ;  /* 0x0000000000201947 */ /* 0x000fea0003800000 */
[----:B------:R-:W3:Y:S02]  /*0290*/  LDCU.64 UR6, c[0x0][0x348] ;  /* 0x00006900ff0677ac */ /* 0x000ee40008000a00 */
[----:B---3--:R-:W-:Y:S02]  /*02a0*/  UIADD3 UR10, UP1, UPT, UR6, 0x80, URZ ;  /* 0x00000080060a7890 */ /* 0x008fe4000ff3e0ff */
[----:B------:R-:W-:Y:S02]  /*02b0*/  UIADD3 UR6, UP0, UPT, UR6, 0x180, URZ ;  /* 0x0000018006067890 */ /* 0x000fe4000ff1e0ff */
[----:B------:R-:W-:Y:S02]  /*02c0*/  UIADD3.X UR11, UPT, UPT, URZ, UR7, URZ, UP1, !UPT ;  /* 0x00000007ff0b7290 */ /* 0x000fe40008ffe4ff */
[----:B------:R-:W-:-:S07]  /*02d0*/  UIADD3.X UR7, UPT, UPT, URZ, UR7, URZ, UP0, !UPT ;  /* 0x00000007ff077290 */ /* 0x000fce00087fe4ff */
[----:B------:R3:W-:Y:S02]  /*02e0*/  UTMACCTL.PF [UR10] ;  /* 0x000000000a0079b9 */ /* 0x0007e40008040000 */
[----:B------:R3:W-:Y:S02]  /*02f0*/  UTMACCTL.PF [UR6] ;  /* 0x00000000060079b9 */ /* 0x0007e40008040000 */
[----:B---3--:R-:W-:Y:S01]  /*0300*/  NOP ;  /* 0x0000000000007918 */ /* 0x008fe20000000000 */
.L_x_5:
[----:B------:R-:W-:Y:S05]  /*0310*/  BSYNC.RECONVERGENT B0 ;  /* 0x0000000000007941 */ /* 0x000fea0003800200 */
.L_x_4:
[----:B------:R-:W-:Y:S04]  /*0320*/  BSSY.RECONVERGENT B0, `(.L_x_6) ;  /* 0x000000a000007945 */ /* 0x000fe80003800200 */
        /* <DEDUP_REMOVED lines=9> */
.L_x_7:
[----:B------:R-:W-:Y:S05]  /*03c0*/  BSYNC.RECONVERGENT B0 ;  /* 0x0000000000007941 */ /* 0x000fea0003800200 */
.L_x_6:
[----:B------:R-:W3:Y:S01]  /*03d0*/  LDCU.64 UR6, c[0x0][0x888] ;  /* 0x00011100ff0677ac */ /* 0x000ee20008000a00 */
[----:B------:R-:W-:Y:S02]  /*03e0*/  UISETP.EQ.U32.AND UP1, UPT, UR4, URZ, UPT ;  /* 0x000000ff0400728c */ /* 0x000fe4000bf22070 */
[----:B------:R-:W-:Y:S02]  /*03f0*/  UPLOP3.LUT UP2, UPT, UPT, UPT, UPT, 0x80, 0x8 ;  /* 0x000000000008789c */ /* 0x000fe40003f4f070 */
[----:B---3--:R-:W-:-:S04]  /*0400*/  UISETP.NE.U32.AND UP0, UPT, UR6, URZ, UPT ;  /* 0x000000ff0600728c */ /* 0x008fc8000bf05070 */
[----:B------:R-:W-:-:S04]  /*0410*/  UISETP.NE.AND.EX UP0, UPT, UR7, URZ, UPT, UP0 ;  /* 0x000000ff0700728c */ /* 0x000fc8000bf05300 */
[----:B------:R-:W-:-:S04]  /*0420*/  UISETP.EQ.OR.EX UP3, UPT, UR5, URZ, !UP0, UP1 ;  /* 0x000000ff0500728c */ /* 0x000fc8000c762710 */
[----:B------:R-:W-:-:S05]  /*0430*/  UP2UR UR45, UPR, URZ, 0x8 ;  /* 0x00000008ff2d7883 */ /* 0x000fca0008000000 */
[----:B------:R-:W-:Y:S07]  /*0440*/  BRA.U !UP3, `(.L_x_8) ;  /* 0x000000010b207547 */ /* 0x000fee000b800000 */
[----:B------:R-:W-:Y:S01]  /*0450*/  UISETP.NE.U32.AND UP2, UPT, UR4, URZ, UPT ;  /* 0x000000ff0400728c */ /* 0x000fe2000bf45070 */
[----:B-----5:R-:W-:Y:S01]  /*0460*/  FSETP.NEU.AND P0, PT, R35, RZ, PT ;  /* 0x000000ff2300720b */ /* 0x020fe20003f0d000 */
[----:B------:R-:W-:Y:S02]  /*0470*/  USEL UR4, URZ, 0xffffffff, UP0 ;  /* 0xffffffffff047887 */ /* 0x000fe40008000000 */
[----:B------:R-:W-:-:S10]  /*0480*/  UISETP.NE.AND.EX UP2, UPT, UR5, URZ, UPT, UP2 ;  /* 0x000000ff0500728c */ /* 0x000fd4000bf45320 */
[----:B------:R-:W-:Y:S01]  /*0490*/  VOTEU.ANY UP1, P0 ;  /* 0x0000000000ff7886 */ /* 0x000fe20000020100 */
[----:B------:R-:W-:-:S04]  /*04a0*/  @!UP2 USEL UR4, URZ, 0xffffffff, UP1 ;  /* 0xffffffffff04a887 */ /* 0x000fc80008800000 */
[----:B------:R-:W-:-:S04]  /*04b0*/  ULOP3.LUT UR4, UR4, 0x1, URZ, 0xc0, !UPT ;  /* 0x0000000104047892 */ /* 0x000fc8000f8ec0ff */
[----:B------:R-:W-:-:S11]  /*04c0*/  UISETP.NE.U32.AND UP2, UPT, UR4, 0x1, UPT ;  /* 0x000000010400788c */ /* 0x000fd6000bf45070 */
.L_x_8:
[----:B-1----:R-:W1:Y:S01]  /*04d0*/  SHFL.IDX PT, R2, R74, RZ, 0x1f ;  /* 0x00001fff4a027589 */ /* 0x002e6200000e0000 */
[----:B------:R-:W-:-:S04]  /*04e0*/  UISETP.NE.AND UP1, UPT, UR8, 0x2, UPT ;  /* 0x000000020800788c */ /* 0x000fc8000bf25270 */
[----:B------:R-:W-:Y:S01]  /*04f0*/  USEL UR6, URZ, 0x1, UP1 ;  /* 0x00000001ff067887 */ /* 0x000fe20008800000 */
[----:B-1----:R-:W-:-:S13]  /*0500*/  ISETP.NE.AND P0, PT, R2, RZ, PT ;  /* 0x000000ff0200720c */ /* 0x002fda0003f05270 */
[----:B------:R-:W-:Y:S05]  /*0510*/  @P0 BRA `(.L_x_9) ;  /* 0x0000000000f40947 */ /* 0x000fea0003800000 */
[----:B------:R-:W-:Y:S01]  /*0520*/  ELECT P0, URZ, PT ;  /* 0x0000000000ff782f */ /* 0x000fe20003800000 */
[----:B------:R-:W-:-:S12]  /*0530*/  BSSY.RECONVERGENT B0, `(.L_x_9) ;  /* 0x000003b000007945 */ /* 0x000fd80003800200 */
[----:B------:R-:W-:Y:S05]  /*0540*/  @!P0 BRA `(.L_x_10) ;  /* 0x0000000000e48947 */ /* 0x000fea0003800000 */
[----:B------:R-:W1:Y:S01]  /*0550*/  S2UR UR5, SR_CgaCtaId ;  /* 0x00000000000579c3 */ /* 0x000e620000008800 */
[----:B------:R-:W-:Y:S01]  /*0560*/  UMOV UR7, 0x400 ;  /* 0x0000040000077882 */ /* 0x000fe20000000000 */
[----:B------:R-:W-:Y:S02]  /*0570*/  UMOV UR4, 0x1 ;  /* 0x0000000100047882 */ /* 0x000fe40000000000 */
[----:B------:R-:W-:-:S04]  /*0580*/  UIADD3 UR10, UPT, UPT, -UR4, 0x100000, URZ ;  /* 0x00100000040a7890 */ /* 0x000fc8000fffe1ff */
[----:B------:R-:W-:Y:S02]  /*0590*/  USHF.L.U32 UR11, UR10, 0xb, URZ ;  /* 0x0000000b0a0b7899 */ /* 0x000fe400080006ff */
[----:B------:R-:W-:Y:S02]  /*05a0*/  USHF.L.U32 UR10, UR10, 0x1, URZ ;  /* 0x000000010a0a7899 */ /* 0x000fe400080006ff */
[----:B-1----:R-:W-:Y:S01]  /*05b0*/  ULEA UR5, UR5, UR7, 0x18 ;  /* 0x0000000705057291 */ /* 0x002fe2000f8ec0ff */
[----:B------:R-:W1:Y:S11]  /*05c0*/  FENCE.VIEW.ASYNC.S ;  /* 0x00000000000073c6 */ /* 0x000e760000000000 */
[----:B-1----:R1:W3:Y:S01]  /*05d0*/  SYNCS.EXCH.64 URZ, [UR5], UR10 ;  /* 0x0000000a05ff75b2 */ /* 0x0022e20008000100 */
[----:B------:R1:W4:Y:S01]  /*05e0*/  SYNCS.EXCH.64 URZ, [UR5+0xc0], UR10 ;  /* 0x0000c00a05ff75b2 */ /* 0x0003220008000100 */
[----:B------:R1:W1:Y:S01]  /*05f0*/  SYNCS.EXCH.64 URZ, [UR5+0x8], UR10 ;  /* 0x0000080a05ff75b2 */ /* 0x0002620008000100 */
        /* <DEDUP_REMOVED lines=45> */
[----:B---34-:R-:W-:Y:S01]  /*08d0*/  NOP ;  /* 0x0000000000007918 */ /* 0x018fe20000000000 */
.L_x_10:
[----:B-1----:R-:W-:Y:S05]  /*08e0*/  BSYNC.RECONVERGENT B0 ;  /* 0x0000000000007941 */ /* 0x002fea0003800200 */
.L_x_9:
[----:B------:R-:W1:Y:S01]  /*08f0*/  SHFL.IDX PT, R2, R74, RZ, 0x1f ;  /* 0x00001fff4a027589 */ /* 0x000e6200000e0000 */
[----:B------:R-:W-:Y:S01]  /*0900*/  NOP ;  /* 0x0000000000007918 */ /* 0x000fe20000000000 */
[----:B-1----:R-:W-:-:S13]  /*0910*/  ISETP.NE.AND P0, PT, R2, 0x1, PT ;  /* 0x000000010200780c */ /* 0x002fda0003f05270 */
[----:B------:R-:W-:Y:S05]  /*0920*/  @P0 BRA `(.L_x_11) ;  /* 0x0000000000480947 */ /* 0x000fea0003800000 */
[----:B------:R-:W1:Y:S01]  /*0930*/  S2UR UR7, SR_CgaCtaId ;  /* 0x00000000000779c3 */ /* 0x000e620000008800 */
[----:B------:R-:W-:Y:S01]  /*0940*/  UMOV UR9, 0x400 ;  /* 0x0000040000097882 */ /* 0x000fe20000000000 */
[----:B------:R-:W-:Y:S01]  /*0950*/  UMOV UR5, 0x20 ;  /* 0x0000002000057882 */ /* 0x000fe20000000000 */
[----:B------:R-:W-:Y:S01]  /*0960*/  UMOV UR4, 0x80 ;  /* 0x0000008000047882 */ /* 0x000fe20000000000 */
[----:B------:R-:W-:-:S04]  /*0970*/  UIADD3 UR10, UPT, UPT, -UR5, 0x100000, URZ ;  /* 0x00100000050a7890 */ /* 0x000fc8000fffe1ff */
[----:B------:R-:W-:Y:S02]  /*0980*/  USHF.L.U32 UR11, UR10, 0xb, URZ ;  /* 0x0000000b0a0b7899 */ /* 0x000fe400080006ff */
[----:B------:R-:W-:Y:S02]  /*0990*/  USHF.L.U32 UR10, UR10, 0x1, URZ ;  /* 0x000000010a0a7899 */ /* 0x000fe400080006ff */
[----:B------:R-:W-:-:S04]  /*09a0*/  UIADD3 UR4, UPT, UPT, -UR4, 0x100000, URZ ;  /* 0x0010000004047890 */ /* 0x000fc8000fffe1ff */
[----:B------:R-:W-:Y:S02]  /*09b0*/  USHF.L.U32 UR5, UR4, 0xb, URZ ;  /* 0x0000000b04057899 */ /* 0x000fe400080006ff */
[----:B------:R-:W-:Y:S01]  /*09c0*/  USHF.L.U32 UR4, UR4, 0x1, URZ ;  /* 0x0000000104047899 */ /* 0x000fe200080006ff */
[----:B------:R-:W-:Y:S01]  /*09d0*/  ELECT P0, URZ, PT ;  /* 0x0000000000ff782f */ /* 0x000fe20003800000 */
[----:B-1----:R-:W-:Y:S01]  /*09e0*/  ULEA UR7, UR7, UR9, 0x18 ;  /* 0x0000000907077291 */ /* 0x002fe2000f8ec0ff */
[----:B------:R-:W1:Y:S11]  /*09f0*/  FENCE.VIEW.ASYNC.S ;  /* 0x00000000000073c6 */ /* 0x000e760000000000 */
[----:B-1----:R1:W3:Y:S01]  /*0a00*/  SYNCS.EXCH.64 URZ, [UR7+0x180], UR10 ;  /* 0x0001800a07ff75b2 */ /* 0x0022e20008000100 */
[----:B------:R1:W4:Y:S01]  /*0a10*/  SYNCS.EXCH.64 URZ, [UR7+0x190], UR4 ;  /* 0x0001900407ff75b2 */ /* 0x0003220008000100 */
[----:B------:R1:W1:Y:S01]  /*0a20*/  SYNCS.EXCH.64 URZ, [UR7+0x188], UR10 ;  /* 0x0001880a07ff75b2 */ /* 0x0002620008000100 */
[----:B------:R1:W1:Y:S01]  /*0a30*/  SYNCS.EXCH.64 URZ, [UR7+0x198], UR4 ;  /* 0x0001980407ff75b2 */ /* 0x0002620008000100 */
[----:B------:R-:W-:Y:S01]  /*0a40*/  NOP ;  /* 0x0000000000007918 */ /* 0x000fe20000000000 */
.L_x_11:
[----:B------:R-:W2:Y:S01]  /*0a50*/  SHFL.IDX PT, R2, R74, RZ, 0x1f ;  /* 0x00001fff4a027589 */ /* 0x000ea200000e0000 */
[----:B------:R-:W-:Y:S01]  /*0a60*/  NOP ;  /* 0x0000000000007918 */ /* 0x000fe20000000000 */
[----:B--2---:R-:W-:-:S13]  /*0a70*/  ISETP.NE.AND P0, PT, R2, 0x3, PT ;  /* 0x000000030200780c */ /* 0x004fda0003f05270 */
[----:B------:R-:W-:Y:S05]  /*0a80*/  @P0 BRA `(.L_x_12) ;  /* 0x0000000000300947 */ /* 0x000fea0003800000 */
[----:B-1----:R-:W1:Y:S01]  /*0a90*/  S2UR UR5, SR_CgaCtaId ;  /* 0x00000000000579c3 */ /* 0x002e620000008800 */
[----:B------:R-:W-:Y:S01]  /*0aa0*/  UMOV UR7, 0x400 ;  /* 0x0000040000077882 */ /* 0x000fe20000000000 */
[----:B------:R-:W-:Y:S01]  /*0ab0*/  UMOV UR4, 0x20 ;  /* 0x0000002000047882 */ /* 0x000fe20000000000 */
[----:B------:R-:W-:Y:S01]  /*0ac0*/  ELECT P0, URZ, PT ;  /* 0x0000000000ff782f */ /* 0x000fe20003800000 */
[----:B------:R-:W-:-:S04]  /*0ad0*/  UIADD3 UR10, UPT, UPT, -UR4, 0x100000, URZ ;  /* 0x00100000040a7890 */ /* 0x000fc8000fffe1ff */
[----:B------:R-:W-:Y:S02]  /*0ae0*/  USHF.L.U32 UR11, UR10, 0xb, URZ ;  /* 0x0000000b0a0b7899 */ /* 0x000fe400080006ff */
[----:B------:R-:W-:Y:S02]  /*0af0*/  USHF.L.U32 UR10, UR10, 0x1, URZ ;  /* 0x000000010a0a7899 */ /* 0x000fe400080006ff */
[----:B-1----:R-:W-:Y:S01]  /*0b00*/  ULEA UR5, UR5, UR7, 0x18 ;  /* 0x0000000705057291 */ /* 0x002fe2000f8ec0ff */
[----:B------:R-:W1:Y:S11]  /*0b10*/  FENCE.VIEW.ASYNC.S ;  /* 0x00000000000073c6 */ /* 0x000e760000000000 */
[----:B-1----:R2:W1:Y:S01]  /*0b20*/  SYNCS.EXCH.64 URZ, [UR5+0x1a0], UR10 ;  /* 0x0001a00a05ff75b2 */ /* 0x0024620008000100 */
[----:B------:R2:W1:Y:S02]  /*0b30*/  SYNCS.EXCH.64 URZ, [UR5+0x1a8], UR10 ;  /* 0x0001a80a05ff75b2 */ /* 0x0004640008000100 */
[----:B--2---:R-:W-:Y:S01]  /*0b40*/  NOP ;  /* 0x0000000000007918 */ /* 0x004fe20000000000 */
.L_x_12:
[----:B------:R-:W2:Y:S01]  /*0b50*/  SHFL.IDX PT, R2, R74, RZ, 0x1f ;  /* 0x00001fff4a027589 */ /* 0x000ea200000e0000 */
[----:B------:R-:W-:Y:S01]  /*0b60*/  NOP ;  /* 0x0000000000007918 */ /* 0x000fe20000000000 */
[----:B--2---:R-:W-:-:S13]  /*0b70*/  ISETP.NE.AND P0, PT, R2, 0x4, PT ;  /* 0x000000040200780c */ /* 0x004fda0003f05270 */
[----:B------:R-:W-:Y:S05]  /*0b80*/  @P0 BRA `(.L_x_13) ;  /* 0x00000000004c0947 */ /* 0x000fea0003800000 */
[----:B-1----:R-:W1:Y:S01]  /*0b90*/  S2UR UR5, SR_CgaCtaId ;  /* 0x00000000000579c3 */ /* 0x002e620000008800 */
[----:B------:R-:W-:Y:S01]  /*0ba0*/  UMOV UR9, 0x100 ;  /* 0x0000010000097882 */ /* 0x000fe20000000000 */
[----:B------:R-:W-:Y:S01]  /*0bb0*/  UMOV UR7, 0x400 ;  /* 0x0000040000077882 */ /* 0x000fe20000000000 */
[----:B------:R-:W-:Y:S01]  /*0bc0*/  USEL UR9, UR9, 0xe0, UP2 ;  /* 0x000000e009097887 */ /* 0x000fe20009000000 */
[----:B------:R-:W-:Y:S01]  /*0bd0*/  UMOV UR4, 0x1 ;  /* 0x0000000100047882 */ /* 0x000fe20000000000 */
[----:B------:R-:W-:Y:S01]  /*0be0*/  ELECT P0, URZ, PT ;  /* 0x0000000000ff782f */ /* 0x000fe20003800000 */
[----:B------:R-:W-:-:S04]  /*0bf0*/  UIADD3 UR10, UPT, UPT, -UR4, 0x100000, URZ ;  /* 0x00100000040a7890 */ /* 0x000fc8000fffe1ff */
[----:B------:R-:W-:Y:S02]  /*0c00*/  USHF.L.U32 UR11, UR10, 0xb, URZ ;  /* 0x0000000b0a0b7899 */ /* 0x000fe400080006ff */
[----:B------:R-:W-:Y:S02]  /*0c10*/  USHF.L.U32 UR10, UR10, 0x1, URZ ;  /* 0x000000010a0a7899 */ /* 0x000fe400080006ff */
[----:B------:R-:W-:-:S04]  /*0c20*/  UIADD3 UR12, UPT, UPT, -UR9, 0x100000, URZ ;  /* 0x00100000090c7890 */ /* 0x000fc8000fffe1ff */
[----:B------:R-:W-:Y:S02]  /*0c30*/  USHF.L.U32 UR13, UR12, 0xb, URZ ;  /* 0x0000000b0c0d7899 */ /* 0x000fe400080006ff */
[----:B------:R-:W-:Y:S02]  /*0c40*/  USHF.L.U32 UR12, UR12, 0x1, URZ ;  /* 0x000000010c0c7899 */ /* 0x000fe400080006ff */
[----:B-1----:R-:W-:Y:S01]  /*0c50*/  ULEA UR5, UR5, UR7, 0x18 ;  /* 0x0000000705057291 */ /* 0x002fe2000f8ec0ff */
[----:B------:R-:W1:Y:S11]  /*0c60*/  FENCE.VIEW.ASYNC.S ;  /* 0x00000000000073c6 */ /* 0x000e760000000000 */
[----:B-1----:R2:W1:Y:S01]  /*0c70*/  SYNCS.EXCH.64 URZ, [UR5+0x1b0], UR10 ;  /* 0x0001b00a05ff75b2 */ /* 0x0024620008000100 */
[----:B------:R2:W1:Y:S01]  /*0c80*/  SYNCS.EXCH.64 URZ, [UR5+0x1c0], UR12 ;  /* 0x0001c00c05ff75b2 */ /* 0x0004620008000100 */
[----:B------:R2:W1:Y:S01]  /*0c90*/  SYNCS.EXCH.64 URZ, [UR5+0x1b8], UR10 ;  /* 0x0001b80a05ff75b2 */ /* 0x0004620008000100 */
[----:B------:R2:W1:Y:S02]  /*0ca0*/  SYNCS.EXCH.64 URZ, [UR5+0x1c8], UR12 ;  /* 0x0001c80c05ff75b2 */ /* 0x0004640008000100 */
[----:B--2---:R-:W-:Y:S01]  /*0cb0*/  NOP ;  /* 0x0000000000007918 */ /* 0x004fe20000000000 */
.L_x_13:
[----:B------:R-:W2:Y:S01]  /*0cc0*/  SHFL.IDX PT, R2, R74, RZ, 0x1f ;  /* 0x00001fff4a027589 */ /* 0x000ea200000e0000 */
[----:B------:R-:W-:Y:S01]  /*0cd0*/  NOP ;  /* 0x0000000000007918 */ /* 0x000fe20000000000 */
[----:B--2---:R-:W-:-:S13]  /*0ce0*/  ISETP.NE.AND P0, PT, R2, 0x5, PT ;  /* 0x000000050200780c */ /* 0x004fda0003f05270 */
[----:B------:R-:W-:Y:S05]  /*0cf0*/  @P0 BRA `(.L_x_14) ;  /* 0x0000000000580947 */ /* 0x000fea0003800000 */
[----:B-1----:R-:W1:Y:S01]  /*0d00*/  S2UR UR7, SR_CgaCtaId ;  /* 0x00000000000779c3 */ /* 0x002e620000008800 */
        /* <DEDUP_REMOVED lines=12> */
[----:B-1----:R2:W1:Y:S01]  /*0dd0*/  SYNCS.EXCH.64 URZ, [UR7+0x1d0], UR10 ;  /* 0x0001d00a07ff75b2 */ /* 0x0024620008000100 */
[----:B------:R2:W1:Y:S01]  /*0de0*/  SYNCS.EXCH.64 URZ, [UR7+0x1f0], UR4 ;  /* 0x0001f00407ff75b2 */ /* 0x0004620008000100 */
[----:B------:R2:W1:Y:S01]  /*0df0*/  SYNCS.EXCH.64 URZ, [UR7+0x1d8], UR10 ;  /* 0x0001d80a07ff75b2 */ /* 0x0004620008000100 */
[----:B------:R2:W1:Y:S01]  /*0e00*/  SYNCS.EXCH.64 URZ, [UR7+0x1f8], UR4 ;  /* 0x0001f80407ff75b2 */ /* 0x0004620008000100 */
[----:B------:R2:W1:Y:S01]  /*0e10*/  SYNCS.EXCH.64 URZ, [UR7+0x1e0], UR10 ;  /* 0x0001e00a07ff75b2 */ /* 0x0004620008000100 */
[----:B------:R2:W1:Y:S01]  /*0e20*/  SYNCS.EXCH.64 URZ, [UR7+0x200], UR4 ;  /* 0x0002000407ff75b2 */ /* 0x0004620008000100 */
[----:B------:R2:W1:Y:S01]  /*0e30*/  SYNCS.EXCH.64 URZ, [UR7+0x1e8], UR10 ;  /* 0x0001e80a07ff75b2 */ /* 0x0004620008000100 */
[----:B------:R2:W1:Y:S02]  /*0e40*/  SYNCS.EXCH.64 URZ, [UR7+0x208], UR4 ;  /* 0x0002080407ff75b2 */ /* 0x0004640008000100 */
[----:B--2---:R-:W-:Y:S01]  /*0e50*/  NOP ;  /* 0x0000000000007918 */ /* 0x004fe20000000000 */
.L_x_14:
        /* <DEDUP_REMOVED lines=18> */
.L_x_15:
[----:B-1----:R-:W1:Y:S01]  /*0f80*/  S2UR UR5, SR_CTAID.X ;  /* 0x00000000000579c3 */ /* 0x002e620000002500 */
[----:B------:R-:W-:-:S05]  /*0f90*/  CS2R.32 R69, SR_CgaSize ;  /* 0x0000000000457805 */ /* 0x000fca0000008a00 */
[----:B------:R-:W-:-:S05]  /*0fa0*/  IMAD R69, R69, -0xa0, RZ ;  /* 0xffffff6045457824 */ /* 0x000fca00078e02ff */
[----:B------:R-:W-:-:S14]  /*0fb0*/  R2UR UR9, R69 ;  /* 0x00000000450972ca */ /* 0x000fdc00000e0000 */
[----:B------:R-:W2:Y:S01]  /*0fc0*/  LDCU UR9, c[0x0][UR9+0x2b0] ;  /* 0x00005600090977ac */ /* 0x000ea20008000800 */
[----:B------:R-:W-:Y:S01]  /*0fd0*/  NOP ;  /* 0x0000000000007918 */ /* 0x000fe20000000000 */
[----:B------:R-:W-:-:S05]  /*0fe0*/  CS2R.32 R69, SR_CgaSize ;  /* 0x0000000000457805 */ /* 0x000fca0000008a00 */
[----:B------:R-:W-:-:S05]  /*0ff0*/  IMAD R69, R69, -0xa0, RZ ;  /* 0xffffff6045457824 */ /* 0x000fca00078e02ff */
[----:B------:R-:W-:-:S14]  /*1000*/  R2UR UR7, R69 ;  /* 0x00000000450772ca */ /* 0x000fdc00000e0000 */
[----:B------:R-:W3:Y:S01]  /*1010*/  LDCU UR7, c[0x0][UR7+0x2b4] ;  /* 0x00005680070777ac */ /* 0x000ee20008000800 */
[----:B------:R-:W4:Y:S08]  /*1020*/  S2UR UR4, SR_CTAID.Y ;  /* 0x00000000000479c3 */ /* 0x000f300000002600 */
[----:B------:R-:W3:Y:S01]  /*1030*/  LDC R9, c[0x0][0xb24] ;  /* 0x0002c900ff097b82 */ /* 0x000ee20000000800 */
[----:B-1----:R-:W-:-:S02]  /*1040*/  I2FP.F32.U32 R4, UR5 ;  /* 0x0000000500047c45 */ /* 0x002fc40008201000 */
[----:B------:R-:W-:-:S05]  /*1050*/  CS2R.32 R5, SR_CgaSize ;  /* 0x0000000000057805 */ /* 0x000fca0000008a00 */
[----:B------:R-:W-:-:S06]  /*1060*/  IMAD R5, R5, -0xa0, RZ ;  /* 0xffffff6005057824 */ /* 0x000fcc00078e02ff */
[----:B------:R-:W1:Y:S01]  /*1070*/  LDC R5, c[0x0][R5+0x2a0] ;  /* 0x0000a80005057b82 */ /* 0x000e620000000800 */
[----:B------:R-:W-:Y:S01]  /*1080*/  MOV R69, UR5 ;  /* 0x0000000500457c02 */ /* 0x000fe20008000f00 */
[----:B--2---:R-:W-:Y:S01]  /*1090*/  FMUL R4, R4, UR9 ;  /* 0x0000000904047c20 */ /* 0x004fe20008400000 */
[----:B----4-:R-:W-:Y:S02]  /*10a0*/  I2FP.F32.U32 R2, UR4 ;  /* 0x0000000400027c45 */ /* 0x010fe40008201000 */
[----:B------:R-:W-:-:S05]  /*10b0*/  CS2R.32 R3, SR_CgaSize ;  /* 0x0000000000037805 */ /* 0x000fca0000008a00 */
[----:B------:R-:W-:-:S06]  /*10c0*/  IMAD R3, R3, -0xa0, RZ ;  /* 0xffffff6003037824 */ /* 0x000fcc00078e02ff */
[----:B------:R-:W2:Y:S01]  /*10d0*/  LDC R3, c[0x0][R3+0x2a4] ;  /* 0x0000a90003037b82 */ /* 0x000ea20000000800 */
[----:B------:R-:W4:Y:S01]  /*10e0*/  F2I.U32.TRUNC.NTZ R68, R4 ;  /* 0x0000000400447305 */ /* 0x000f22000020f000 */
[----:B------:R-:W-:Y:S01]  /*10f0*/  MOV R63, UR4 ;  /* 0x00000004003f7c02 */ /* 0x000fe20008000f00 */
[----:B---3--:R-:W-:-:S05]  /*1100*/  FMUL R2, R2, UR7 ;  /* 0x0000000702027c20 */ /* 0x008fca0008400000 */
[----:B------:R-:W-:Y:S01]  /*1110*/  BAR.SYNC.DEFER_BLOCKING 0x0 ;  /* 0x0000000000007b1d */ /* 0x000fe20000010000 */
[----:B------:R-:W-:-:S05]  /*1120*/  ISETP.GE.AND P0, PT, R9, 0x1, PT ;  /* 0x000000010900780c */ /* 0x000fca0003f06270 */
[----:B------:R-:W3:Y:S02]  /*1130*/  F2I.U32.TRUNC.NTZ R62, R2 ;  /* 0x00000002003e7305 */ /* 0x000ee4000020f000 */
[----:B------:R-:W2:Y:S01]  /*1140*/  S2UR UR36, SR_CTAID.Z ;  /* 0x00000000002479c3 */ /* 0x000ea20000002700 */
[----:B----4-:R-:W-:-:S05]  /*1150*/  IADD3 R68, PT, PT, -R68, RZ, RZ ;  /* 0x000000ff44447210 */ /* 0x010fca0007ffe1ff */
[----:B-1----:R-:W-:Y:S01]  /*1160*/  IMAD R68, R5, R68, UR5 ;  /* 0x0000000505447e24 */ /* 0x002fe2000f8e0244 */
[----:B---3--:R-:W-:-:S05]  /*1170*/  IADD3 R62, PT, PT, -R62, RZ, RZ ;  /* 0x000000ff3e3e7210 */ /* 0x008fca0007ffe1ff */
[----:B--2---:R-:W-:Y:S01]  /*1180*/  IMAD R62, R3, R62, UR4 ;  /* 0x00000004033e7e24 */ /* 0x004fe2000f8e023e */
[----:B------:R-:W-:Y:S06]  /*1190*/  @!P0 BRA `(.L_x_16) ;  /* 0x0000000000b88947 */ /* 0x000fec0003800000 */
[----:B------:R-:W1:Y:S01]  /*11a0*/  LDC.64 R4, c[0x0][0xb18] ;  /* 0x0002c600ff047b82 */ /* 0x000e620000000a00 */
[----:B------:R-:W-:-:S07]  /*11b0*/  ISETP.NE.AND P0, PT, R9, 0x1, PT ;  /* 0x000000010900780c */ /* 0x000fce0003f05270 */
[----:B------:R-:W2:Y:S08]  /*11c0*/  LDC R10, c[0x0][0xb0c] ;  /* 0x0002c300ff0a7b82 */ /* 0x000eb00000000800 */
[----:B------:R-:W3:Y:S08]  /*11d0*/  LDC R11, c[0x0][0x370] ;  /* 0x0000dc00ff0b7b82 */ /* 0x000ef00000000800 */
[----:B------:R-:W4:Y:S01]  /*11e0*/  LDC R12, c[0x0][0x374] ;  /* 0x0000dd00ff0c7b82 */ /* 0x000f220000000800 */
[----:B-1----:R-:W-:-:S07]  /*11f0*/  ISETP.NE.AND P1, PT, R4, 0x1, PT ;  /* 0x000000010400780c */ /* 0x002fce0003f25270 */
[----:B------:R-:W3:Y:S01]  /*1200*/  LDC.64 R6, c[0x0][0xb10] ;  /* 0x0002c400ff067b82 */ /* 0x000ee20000000a00 */
[----:B--2---:R-:W-:-:S07]  /*1210*/  ISETP.NE.AND P2, PT, R10, 0x1, PT ;  /* 0x000000010a00780c */ /* 0x004fce0003f45270 */
[----:B------:R-:W1:Y:S08]  /*1220*/  LDC R8, c[0x0][0xb20] ;  /* 0x0002c800ff087b82 */ /* 0x000e700000000800 */
[----:B------:R-:W2:Y:S01]  /*1230*/  LDC.64 R2, c[0x0][0xb28] ;  /* 0x0002ca00ff027b82 */ /* 0x000ea20000000a00 */
[----:B----4-:R-:W-:-:S04]  /*1240*/  IMAD.HI.U32 R13, R12, R5, RZ ;  /* 0x000000050c0d7227 */ /* 0x010fc800078e00ff */
[----:B------:R-:W-:-:S04]  /*1250*/  IMAD.HI.U32 R5, R63, R5, RZ ;  /* 0x000000053f057227 */ /* 0x000fc800078e00ff */
[----:B---3--:R-:W-:-:S04]  /*1260*/  IMAD.HI.U32 R14, R11, R6, RZ ;  /* 0x000000060b0e7227 */ /* 0x008fc800078e00ff */
[----:B------:R-:W-:Y:S01]  /*1270*/  IMAD.HI.U32 R16, R69, R6, RZ ;  /* 0x0000000645107227 */ /* 0x000fe200078e00ff */
[-C--:B------:R-:W-:Y:S02]  /*1280*/  @P2 SHF.R.U32.HI R11, RZ, R7.reuse, R14 ;  /* 0x00000007ff0b2219 */ /* 0x080fe4000001160e */
[-C--:B-1----:R-:W-:Y:S02]  /*1290*/  @P1 SHF.R.U32.HI R12, RZ, R8.reuse, R13 ;  /* 0x00000008ff0c1219 */ /* 0x082fe4000001160d */
[----:B------:R-:W-:Y:S02]  /*12a0*/  SHF.R.U32.HI R8, RZ, R8, R5 ;  /* 0x00000008ff087219 */ /* 0x000fe40000011605 */
[----:B------:R-:W-:Y:S02]  /*12b0*/  SHF.R.U32.HI R16, RZ, R7, R16 ;  /* 0x00000007ff107219 */ /* 0x000fe40000011610 */
[----:B------:R-:W-:Y:S01]  /*12c0*/  SEL R5, R63, R8, !P1 ;  /* 0x000000083f057207 */ /* 0x000fe20004800000 */
[----:B--2---:R-:W-:Y:S01]  /*12d0*/  IMAD.HI.U32 R14, R12, R2, RZ ;  /* 0x000000020c0e7227 */ /* 0x004fe200078e00ff */
[----:B------:R-:W-:-:S03]  /*12e0*/  SEL R7, R69, R16, !P2 ;  /* 0x0000001045077207 */ /* 0x000fc60005000000 */
[----:B------:R-:W-:Y:S01]  /*12f0*/  IMAD.HI.U32 R6, R11, R2, RZ ;  /* 0x000000020b067227 */ /* 0x000fe200078e00ff */
[----:B------:R-:W-:-:S04]  /*1300*/  @P0 SHF.R.U32.HI R12, RZ, R3, R14 ;  /* 0x00000003ff0c0219 */ /* 0x000fc8000001160e */
[----:B------:R-:W-:Y:S01]  /*1310*/  @P0 SHF.R.U32.HI R11, RZ, R3, R6 ;  /* 0x00000003ff0b0219 */ /* 0x000fe20000011606 */
[----:B------:R-:W-:-:S04]  /*1320*/  IMAD R12, R12, R9, RZ ;  /* 0x000000090c0c7224 */ /* 0x000fc800078e02ff */
[----:B------:R-:W-:Y:S01]  /*1330*/  IMAD R6, R11, R9, RZ ;  /* 0x000000090b067224 */ /* 0x000fe200078e02ff */
[----:B------:R-:W-:-:S04]  /*1340*/  ISETP.GE.AND P1, PT, R5, R12, PT ;  /* 0x0000000c0500720c */ /* 0x000fc80003f26270 */
[----:B------:R-:W-:Y:S01]  /*1350*/  ISETP.GE.OR P1, PT, R7, R6, P1 ;  /* 0x000000060700720c */ /* 0x000fe20000f26670 */
[----:B------:R-:W-:-:S05]  /*1360*/  IMAD.HI.U32 R6, R5, R2, RZ ;  /* 0x0000000205067227 */ /* 0x000fca00078e00ff */
[----:B------:R-:W-:-:S04]  /*1370*/  SHF.R.U32.HI R6, RZ, R3, R6 ;  /* 0x00000003ff067219 */ /* 0x000fc80000011606 */
[----:B------:R-:W-:-:S03]  /*1380*/  SEL R6, R5, R6, !P0 ;  /* 0x0000000605067207 */ /* 0x000fc60004000000 */
[----:B------:R-:W-:Y:S01]  /*1390*/  @!P1 IMAD.HI.U32 R8, R7, R2, RZ ;  /* 0x0000000207089227 */ /* 0x000fe200078e00ff */
[----:B------:R-:W-:-:S04]  /*13a0*/  IADD3 R2, PT, PT, -R6, RZ, RZ ;  /* 0x000000ff06027210 */ /* 0x000fc80007ffe1ff */
[----:B------:R-:W-:Y:S01]  /*13b0*/  @!P1 SHF.R.U32.HI R8, RZ, R3, R8 ;  /* 0x00000003ff089219 */ /* 0x000fe20000011608 */
[----:B------:R-:W-:-:S03]  /*13c0*/  IMAD R2, R9, R2, R5 ;  /* 0x0000000209027224 */ /* 0x000fc600078e0205 */
[----:B------:R-:W-:Y:S02]  /*13d0*/  @!P1 SEL R3, R7, R8, !P0 ;  /* 0x0000000807039207 */ /* 0x000fe40004000000 */
[----:B------:R-:W-:-:S03]  /*13e0*/  IADD3 R8, PT, PT, -R5, RZ, RZ ;  /* 0x000000ff05087210 */ /* 0x000fc60007ffe1ff */
[--C-:B------:R-:W-:Y:S02]  /*13f0*/  @!P1 IMAD.IADD R6, R6, 0x1, -R3.reuse ;  /* 0x0000000106069824 */ /* 0x100fe400078e0a03 */
[----:B------:R-:W-:Y:S01]  /*1400*/  @!P1 IMAD R3, R2, R11, R3 ;  /* 0x0000000b02039224 */ /* 0x000fe200078e0203 */
[----:B------:R-:W-:Y:S01]  /*1410*/  IADD3 R2, PT, PT, -R7, RZ, RZ ;  /* 0x000000ff07027210 */ /* 0x000fe20007ffe1ff */
[----:B------:R-:W-:Y:S02]  /*1420*/  @!P1 IMAD R5, R6, R9, R7 ;  /* 0x0000000906059224 */ /* 0x000fe400078e0207 */
[----:B------:R-:W-:Y:S02]  /*1430*/  IMAD R8, R4, R8, R63 ;  /* 0x0000000804087224 */ /* 0x000fe400078e023f */
[----:B------:R-:W-:Y:S02]  /*1440*/  @!P1 IMAD.MOV.U32 R7, RZ, RZ, R3 ;  /* 0x000000ffff079224 */ /* 0x000fe400078e0003 */
[----:B------:R-:W-:-:S02]  /*1450*/  IMAD R2, R10, R2, R69 ;  /* 0x000000020a027224 */ /* 0x000fc400078e0245 */
[----:B------:R-:W-:Y:S02]  /*1460*/  IMAD R63, R5, R4, R8 ;  /* 0x00000004053f7224 */ /* 0x000fe400078e0208 */
[----:B------:R-:W-:Y:S02]  /*1470*/  IMAD R69, R7, R10, R2 ;  /* 0x0000000a07457224 */ /* 0x000fe400078e0202 */
.L_x_16:
[----:B------:R-:W1:Y:S01]  /*1480*/  LDCU UR4, c[0x0][0xb30] ;  /* 0x00016600ff0477ac */ /* 0x000e620008000800 */
[----:B------:R-:W2:Y:S08]  /*1490*/  S2UR UR37, SR_CgaCtaId ;  /* 0x00000000002579c3 */ /* 0x000eb00000008800 */
[----:B------:R-:W3:Y:S01]  /*14a0*/  LDC R26, c[0x0][0xb24] ;  /* 0x0002c900ff1a7b82 */ /* 0x000ee20000000800 */
[----:B-1----:R-:W-:-:S09]  /*14b0*/  UISETP.NE.AND UP1, UPT, UR4, 0x1, UPT ;  /* 0x000000010400788c */ /* 0x002fd2000bf25270 */
[----:B--2---:R-:W-:Y:S05]  /*14c0*/  BRA.U UP1, `(.L_x_17) ;  /* 0x0000000101407547 */ /* 0x004fea000b800000 */
[----:B------:R-:W1:Y:S08]  /*14d0*/  LDC.64 R4, c[0x0][0xb10] ;  /* 0x0002c400ff047b82 */ /* 0x000e700000000a00 */
[----:B------:R-:W2:Y:S08]  /*14e0*/  LDC.64 R2, c[0x0][0xb18] ;  /* 0x0002c600ff027b82 */ /* 0x000eb00000000a00 */
[----:B------:R-:W4:Y:S08]  /*14f0*/  LDC R6, c[0x0][0xb20] ;  /* 0x0002c800ff067b82 */ /* 0x000f300000000800 */
[----:B------:R-:W3:Y:S01]  /*1500*/  LDC R8, c[0x0][0xb0c] ;  /* 0x0002c300ff087b82 */ /* 0x000ee20000000800 */
[----:B-1----:R-:W-:-:S05]  /*1510*/  IMAD.HI.U32 R4, R69, R4, RZ ;  /* 0x0000000445047227 */ /* 0x002fca00078e00ff */
[----:B------:R-:W-:Y:S01]  /*1520*/  SHF.R.U32.HI R4, RZ, R5, R4 ;  /* 0x00000005ff047219 */ /* 0x000fe20000011604 */
[----:B--2---:R-:W-:Y:S01]  /*1530*/  IMAD.HI.U32 R3, R63, R3, RZ ;  /* 0x000000033f037227 */ /* 0x004fe200078e00ff */
[----:B------:R-:W-:-:S04]  /*1540*/  ISETP.NE.AND P0, PT, R2, 0x1, PT ;  /* 0x000000010200780c */ /* 0x000fc80003f05270 */
[----:B----4-:R-:W-:-:S04]  /*1550*/  SHF.R.U32.HI R6, RZ, R6, R3 ;  /* 0x00000006ff067219 */ /* 0x010fc80000011603 */
[----:B------:R-:W-:Y:S02]  /*1560*/  SEL R3, R63, R6, !P0 ;  /* 0x000000063f037207 */ /* 0x000fe40004000000 */
[----:B---3--:R-:W-:-:S04]  /*1570*/  ISETP.NE.AND P1, PT, R8, 0x1, PT ;  /* 0x000000010800780c */ /* 0x008fc80003f25270 */
[----:B------:R-:W-:-:S05]  /*1580*/  SEL R4, R69, R4, !P1 ;  /* 0x0000000445047207 */ /* 0x000fca0004800000 */
[----:B------:R-:W-:Y:S02]  /*1590*/  IMAD.IADD R5, R3, 0x1, -R4 ;  /* 0x0000000103057824 */ /* 0x000fe400078e0a04 */
[----:B------:R-:W-:Y:S02]  /*15a0*/  IMAD.IADD R3, R4, 0x1, -R3 ;  /* 0x0000000104037824 */ /* 0x000fe400078e0a03 */
[----:B------:R-:W-:Y:S02]  /*15b0*/  IMAD R69, R5, R8, R69 ;  /* 0x0000000805457224 */ /* 0x000fe400078e0245 */
[----:B------:R-:W-:-:S07]  /*15c0*/  IMAD R63, R3, R2, R63 ;  /* 0x00000002033f7224 */ /* 0x000fce00078e023f */
.L_x_17:
[----:B------:R-:W-:Y:S01]  /*15d0*/  BAR.SYNC.DEFER_BLOCKING 0x0 ;  /* 0x0000000000007b1d */ /* 0x000fe20000010000 */
[----:B------:R-:W-:Y:S01]  /*15e0*/  UISETP.NE.AND UP1, UPT, UR8, 0x2, UPT ;  /* 0x000000020800788c */ /* 0x000fe2000bf25270 */
[----:B------:R-:W-:Y:S02]  /*15f0*/  ISETP.NE.OR P5, PT, R0, 0x2, !P5 ;  /* 0x000000020000780c */ /* 0x000fe40006fa5670 */
[----:B------:R-:W-:-:S06]  /*1600*/  LOP3.LUT R2, R87, 0x1f, RZ, 0xc0, !PT ;  /* 0x0000001f57027812 */ /* 0x000fcc00078ec0ff */
[----:B------:R-:W-:Y:S05]  /*1610*/  BRA.U UP1, `(.L_x_18) ;  /* 0x0000001d01307547 */ /* 0x000fea000b800000 */
[----:B------:R-:W1:Y:S01]  /*1620*/  LDCU UR13, c[0x0][0x38c] ;  /* 0x00007180ff0d77ac */ /* 0x000e620008000800 */
[----:B------:R-:W2:Y:S01]  /*1630*/  LDC R9, c[0x0][0x370] ;  /* 0x0000dc00ff097b82 */ /* 0x000ea20000000800 */
[----:B------:R-:W-:Y:S01]  /*1640*/  PLOP3.LUT P1, PT, PT, PT, UP2, 0x80, 0x8 ;  /* 0x000000000008781c */ /* 0x000fe20003f2f028 */
[----:B------:R-:W-:Y:S01]  /*1650*/  HFMA2 R12, -RZ, RZ, 0, 0 ;  /* 0x00000000ff0c7431 */ /* 0x000fe200000001ff */
[----:B------:R-:W-:Y:S01]  /*1660*/  ISETP.EQ.OR P4, PT, R2, RZ, P5 ;  /* 0x000000ff0200720c */ /* 0x000fe20002f82670 */
[----:B------:R-:W-:Y:S01]  /*1670*/  IMAD.MOV.U32 R15, RZ, RZ, 0x1 ;  /* 0x00000001ff0f7424 */ /* 0x000fe200078e00ff */
[----:B------:R-:W-:Y:S01]  /*1680*/  PLOP3.LUT P1, PT, P1, PT, PT, 0x8, 0x80 ;  /* 0x000000000080781c */ /* 0x000fe20000f2e170 */
[----:B------:R-:W-:Y:S01]  /*1690*/  IMAD.MOV.U32 R14, RZ, RZ, RZ ;  /* 0x000000ffff0e7224 */ /* 0x000fe200078e00ff */
[----:B------:R-:W-:Y:S01]  /*16a0*/  MOV R8, 0x1 ;  /* 0x0000000100087802 */ /* 0x000fe20000000f00 */
[----:B------:R-:W4:Y:S01]  /*16b0*/  LDC R0, c[0x0][0x374] ;  /* 0x0000dd00ff007b82 */ /* 0x000f220000000800 */
[----:B------:R-:W-:Y:S01]  /*16c0*/  IMAD.MOV.U32 R10, RZ, RZ, RZ ;  /* 0x000000ffff0a7224 */ /* 0x000fe200078e00ff */
[----:B------:R-:W2:Y:S01]  /*16d0*/  LDCU.64 UR22, c[0x0][0x348] ;  /* 0x00006900ff1677ac */ /* 0x000ea20008000a00 */
[----:B------:R-:W-:Y:S01]  /*16e0*/  UMOV UR6, URZ ;  /* 0x000000ff00067c82 */ /* 0x000fe20008000000 */
[----:B-1----:R-:W-:-:S04]  /*16f0*/  UIADD3 UR5, UPT, UPT, UR13, 0x1f, URZ ;  /* 0x0000001f0d057890 */ /* 0x002fc8000fffe0ff */
[----:B------:R-:W-:-:S04]  /*1700*/  USHF.R.S32.HI UR4, URZ, 0x1f, UR5 ;  /* 0x0000001fff047899 */ /* 0x000fc80008011405 */
[----:B------:R-:W-:-:S04]  /*1710*/  ULEA.HI UR4, UR4, UR5, URZ, 0x5 ;  /* 0x0000000504047291 */ /* 0x000fc8000f8f28ff */
[----:B------:R-:W-:Y:S02]  /*1720*/  USHF.R.S32.HI UR15, URZ, 0x5, UR4 ;  /* 0x00000005ff0f7899 */ /* 0x000fe40008011404 */
[----:B------:R-:W-:Y:S02]  /*1730*/  UIADD3 UR4, UPT, UPT, UR13, -0x1, URZ ;  /* 0xffffffff0d047890 */ /* 0x000fe4000fffe0ff */
[----:B------:R-:W-:Y:S02]  /*1740*/  UISETP.LT.U32.AND UP0, UPT, UR15, 0x18, UPT ;  /* 0x000000180f00788c */ /* 0x000fe4000bf01070 */
[----:B------:R-:W-:Y:S02]  /*1750*/  UISETP.GE.U32.AND UP1, UPT, UR4, -0x3f, UPT ;  /* 0xffffffc10400788c */ /* 0x000fe4000bf26070 */
[----:B------:R-:W-:Y:S02]  /*1760*/  USEL UR14, UR15, 0x18, UP0 ;  /* 0x000000180f0e7887 */ /* 0x000fe40008000000 */
[----:B------:R-:W-:-:S02]  /*1770*/  UIADD3 UR13, UPT, UPT, UR13, 0x3e, URZ ;  /* 0x0000003e0d0d7890 */ /* 0x000fc4000fffe0ff */
[----:B------:R-:W-:Y:S02]  /*1780*/  UIADD3 UR5, UPT, UPT, UR14, -0x1, URZ ;  /* 0xffffffff0e057890 */ /* 0x000fe4000fffe0ff */
[----:B------:R-:W-:-:S03]  /*1790*/  UIADD3 UR7, UPT, UPT, UR15, -UR14, URZ ;  /* 0x8000000e0f077290 */ /* 0x000fc6000fffe0ff */
[----:B------:R-:W-:-:S04]  /*17a0*/  @UP1 UIADD3 UR5, UPT, UPT, UR14, URZ, URZ ;  /* 0x000000ff0e051290 */ /* 0x000fc8000fffe0ff */
[----:B--2---:R-:W-:-:S12]  /*17b0*/  UIADD3 UR5, UPT, UPT, UR5, 0x1, URZ ;  /* 0x0000000105057890 */ /* 0x004fd8000fffe0ff */
.L_x_36:
[----:B------:R-:W-:Y:S01]  /*17c0*/  UISETP.NE.AND UP0, UPT, UR37, URZ, UPT ;  /* 0x000000ff2500728c */ /* 0x000fe2000bf05270 */
[----:B------:R-:W1:Y:S08]  /*17d0*/  S2UR UR37, SR_CgaCtaId ;  /* 0x00000000002579c3 */ /* 0x000e700000008800 */
[----:B------:R-:W-:Y:S05]  /*17e0*/  BRA.U UP0, `(.L_x_19) ;  /* 0x0000000100347547 */ /* 0x000fea000b800000 */
[----:B------:R-:W2:Y:S01]  /*17f0*/  S2R R2, SR_CgaCtaId ;  /* 0x0000000000027919 */ /* 0x000ea20000008800 */
[----:B------:R-:W-:-:S04]  /*1800*/  MOV R3, 0x400 ;  /* 0x0000040000037802 */ /* 0x000fc80000000f00 */
[----:B--2---:R-:W-:Y:S02]  /*1810*/  LEA R3, R2, R3, 0x18 ;  /* 0x0000000302037211 */ /* 0x004fe400078ec0ff */
[----:B------:R-:W-:-:S03]  /*1820*/  SHF.L.U32 R2, R8, 0x1f, RZ ;  /* 0x0000001f08027819 */ /* 0x000fc600000006ff */
[----:B------:R-:W-:-:S04]  /*1830*/  IMAD R3, R10, 0x8, R3 ;  /* 0x000000080a037824 */ /* 0x000fc800078e0203 */
[----:B------:R-:W2:Y:S02]  /*1840*/  SYNCS.PHASECHK.TRANS64.TRYWAIT P0, [R3+URZ+0x220], R2 ;  /* 0x00022002030075a7 */ /* 0x000ea400080011ff */
[----:B--2---:R-:W-:Y:S05]  /*1850*/  @!P0 BRA `(.L_x_20) ;  /* 0x0000005400108947 */ /* 0x004fea0003800000 */
.L_x_123:
[----:B------:R-:W-:Y:S01]  /*1860*/  VIADD R10, R10, 0x1 ;  /* 0x000000010a0a7836 */ /* 0x000fe20000000000 */
[----:B------:R2:W-:Y:S04]  /*1870*/  SYNCS.ARRIVE.TRANS64.A1T0 RZ, [R3+URZ+0x210], RZ ;  /* 0x000210ff03ff79a7 */ /* 0x0005e800081000ff */
[----:B------:R-:W-:-:S04]  /*1880*/  ISETP.NE.AND P0, PT, R10, 0x2, PT ;  /* 0x000000020a00780c */ /* 0x000fc80003f05270 */
[----:B------:R-:W-:Y:S02]  /*1890*/  SEL R10, R10, RZ, P0 ;  /* 0x000000ff0a0a7207 */ /* 0x000fe40000000000 */
[----:B--2---:R-:W-:-:S04]  /*18a0*/  SEL R3, RZ, 0x1, P0 ;  /* 0x00000001ff037807 */ /* 0x004fc80000000000 */
[----:B------:R-:W-:-:S07]  /*18b0*/  LOP3.LUT R8, R8, R3, RZ, 0x3c, !PT ;  /* 0x0000000308087212 */ /* 0x000fce00078e3cff */
.L_x_19:
[----:B------:R-:W-:Y:S01]  /*18c0*/  UMOV UR4, 0x400 ;  /* 0x0000040000047882 */ /* 0x000fe20000000000 */
[----:B------:R-:W-:Y:S01]  /*18d0*/  SHF.L.U32 R2, R15, 0x1f, RZ ;  /* 0x0000001f0f027819 */ /* 0x000fe200000006ff */
[----:B-1----:R-:W-:Y:S01]  /*18e0*/  ULEA UR4, UR37, UR4, 0x18 ;  /* 0x0000000425047291 */ /* 0x002fe2000f8ec0ff */
[----:B------:R-:W-:Y:S01]  /*18f0*/  R2UR UR35, R69 ;  /* 0x00000000452372ca */ /* 0x000fe200000e0000 */
[----:B------:R-:W-:Y:S01]  /*1900*/  UISETP.GE.U32.AND UP0, UPT, UR13, 0x3f, UPT ;  /* 0x0000003f0d00788c */ /* 0x000fe2000bf06070 */
[----:B------:R-:W-:Y:S01]  /*1910*/  R2UR UR11, R63 ;  /* 0x000000003f0b72ca */ /* 0x000fe200000e0000 */
[----:B------:R-:W-:Y:S01]  /*1920*/  ULEA UR8, UR6, UR4, 0x3 ;  /* 0x0000000406087291 */ /* 0x000fe2000f8e18ff */
[----:B------:R-:W-:-:S08]  /*1930*/  UMOV UR24, URZ ;  /* 0x000000ff00187c82 */ /* 0x000fd00008000000 */
[----:B------:R1:W2:Y:S01]  /*1940*/  SYNCS.PHASECHK.TRANS64.TRYWAIT P0, [UR8+0xc0], R2 ;  /* 0x0000c002ff0075a7 */ /* 0x0002a20008001108 */
[----:B------:R-:W-:Y:S02]  /*1950*/  USHF.L.U32 UR35, UR35, 0x7, URZ ;  /* 0x0000000723237899 */ /* 0x000fe400080006ff */
[----:B------:R-:W-:Y:S01]  /*1960*/  USHF.L.U32 UR11, UR11, 0x4, URZ ;  /* 0x000000040b0b7899 */ /* 0x000fe200080006ff */
[----:B------:R-:W-:Y:S11]  /*1970*/  BRA.U !UP0, `(.L_x_21) ;  /* 0x0000000108a87547 */ /* 0x000ff6000b800000 */
[----:B------:R-:W-:Y:S01]  /*1980*/  UMOV UR16, URZ ;  /* 0x000000ff00107c82 */ /* 0x000fe20008000000 */
[----:B------:R-:W-:-:S05]  /*1990*/  UMOV UR17, UR6 ;  /* 0x0000000600117c82 */ /* 0x000fca0008000000 */
.L_x_26:
[----:B-1----:R-:W-:Y:S01]  /*19a0*/  ULEA UR33, UR17, UR4, 0x3 ;  /* 0x0000000411217291 */ /* 0x002fe2000f8e18ff */
[----:B--2---:R-:W-:Y:S01]  /*19b0*/  @!P5 MOV R3, 0x2400 ;  /* 0x000024000003d802 */ /* 0x004fe20000000f00 */
[----:B--2---:R-:W-:Y:S10]  /*19c0*/  @P0 BRA `(.L_x_22) ;  /* 0x00000000000c0947 */ /* 0x004ff40003800000 */
[----:B------:R-:W-:-:S04]  /*19d0*/  SHF.L.U32 R5, R15, 0x1f, RZ ;  /* 0x0000001f0f057819 */ /* 0x000fc800000006ff */
[----:B------:R-:W2:Y:S02]  /*19e0*/  SYNCS.PHASECHK.TRANS64.TRYWAIT P0, [UR33+0xc0], R5 ;  /* 0x0000c005ff0075a7 */ /* 0x000ea40008001121 */
[----:B--2---:R-:W-:Y:S05]  /*19f0*/  @!P0 BRA `(.L_x_23) ;  /* 0x0000005000bc8947 */ /* 0x004fea0003800000 */
.L_x_22:
[----:B------:R2:W-:Y:S01]  /*1a00*/  @!P5 SYNCS.ARRIVE.TRANS64 RZ, [UR33], R3 ;  /* 0x00000003ffffd9a7 */ /* 0x0005e20008000021 */
[----:B------:R-:W-:Y:S04]  /*1a10*/  BSSY.RECONVERGENT B0, `(.L_x_24) ;  /* 0x0000003000007945 */ /* 0x000fe80003800200 */
[----:B------:R-:W-:Y:S05]  /*1a20*/  @P4 BRA `(.L_x_25) ;  /* 0x0000000000044947 */ /* 0x000fea0003800000 */
[----:B------:R-:W-:Y:S05]  /*1a30*/  BPT.TRAP 0x1 ;  /* 0x000000040000795c */ /* 0x000fea0000300000 */
.L_x_25:
[----:B------:R-:W-:Y:S05]  /*1a40*/  BSYNC.RECONVERGENT B0 ;  /* 0x0000000000007941 */ /* 0x000fea0003800200 */
.L_x_24:
[----:B------:R-:W-:Y:S02]  /*1a50*/  UIADD3 UR6, UPT, UPT, UR17, 0x1, URZ ;  /* 0x0000000111067890 */ /* 0x000fe4000fffe0ff */
[----:B------:R-:W-:Y:S02]  /*1a60*/  ULEA UR32, UR17, UR4, 0xd ;  /* 0x0000000411207291 */ /* 0x000fe4000f8e68ff */
[----:B------:R-:W-:Y:S02]  /*1a70*/  UISETP.NE.AND UP0, UPT, UR6, 0x18, UPT ;  /* 0x000000180600788c */ /* 0x000fe4000bf05270 */
[----:B------:R-:W-:Y:S02]  /*1a80*/  UIADD3 UR26, UP1, UPT, UR22, 0x80, URZ ;  /* 0x00000080161a7890 */ /* 0x000fe4000ff3e0ff */
[----:B------:R-:W-:Y:S02]  /*1a90*/  USEL UR9, URZ, 0x1, UP0 ;  /* 0x00000001ff097887 */ /* 0x000fe40008000000 */
[----:B------:R-:W-:-:S02]  /*1aa0*/  USEL UR6, UR6, URZ, UP0 ;  /* 0x000000ff06067287 */ /* 0x000fc40008000000 */
[----:B------:R-:W-:Y:S02]  /*1ab0*/  UIADD3 UR20, UP0, UPT, UR22, 0x180, URZ ;  /* 0x0000018016147890 */ /* 0x000fe4000ff1e0ff */
[----:B------:R-:W-:Y:S01]  /*1ac0*/  ULEA UR8, UR6, UR4, 0x3 ;  /* 0x0000000406087291 */ /* 0x000fe2000f8e18ff */
[----:B------:R-:W-:Y:S01]  /*1ad0*/  LOP3.LUT R15, R15, UR9, RZ, 0x3c, !PT ;  /* 0x000000090f0f7c12 */ /* 0x000fe2000f8e3cff */
[----:B------:R-:W-:Y:S02]  /*1ae0*/  USHF.L.U32 UR34, UR16, 0x5, URZ ;  /* 0x0000000510227899 */ /* 0x000fe400080006ff */
[----:B------:R-:W-:Y:S01]  /*1af0*/  UIADD3.X UR27, UPT, UPT, URZ, UR23, URZ, UP1, !UPT ;  /* 0x00000017ff1b7290 */ /* 0x000fe20008ffe4ff */
[----:B-1----:R-:W-:Y:S01]  /*1b00*/  SHF.L.U32 R2, R15, 0x1f, RZ ;  /* 0x0000001f0f027819 */ /* 0x002fe200000006ff */
[----:B------:R-:W-:Y:S02]  /*1b10*/  UIADD3 UR32, UPT, UPT, UR32, 0x2400, URZ ;  /* 0x0000240020207890 */ /* 0x000fe4000fffe0ff */
[----:B------:R-:W-:Y:S01]  /*1b20*/  UIADD3.X UR21, UPT, UPT, URZ, UR23, URZ, UP0, !UPT ;  /* 0x00000017ff157290 */ /* 0x000fe200087fe4ff */
[----:B------:R1:W1:Y:S01]  /*1b30*/  SYNCS.PHASECHK.TRANS64.TRYWAIT P0, [UR8+0xc0], R2 ;  /* 0x0000c002ff0075a7 */ /* 0x0002620008001108 */
[----:B------:R-:W-:Y:S01]  /*1b40*/  ULEA UR8, UR17, UR4, 0xa ;  /* 0x0000000411087291 */ /* 0x000fe2000f8e50ff */
[----:B------:R-:W-:Y:S01]  /*1b50*/  UMOV UR18, 0x0 ;  /* 0x0000000000127882 */ /* 0x000fe20000000000 */
[----:B------:R-:W-:-:S02]  /*1b60*/  UMOV UR19, 0x10000000 ;  /* 0x1000000000137882 */ /* 0x000fc40000000000 */
[----:B------:R-:W-:Y:S01]  /*1b70*/  UIADD3 UR8, UPT, UPT, UR8, 0x32400, URZ ;  /* 0x0003240008087890 */ /* 0x000fe2000fffe0ff */
[----:B------:R1:W-:Y:S01]  /*1b80*/  UTMALDG.3D [UR32], [UR26], desc[UR18] ;  /* 0x000012201a0075b4 */ /* 0x0003e20008011000 */
[----:B------:R-:W-:Y:S01]  /*1b90*/  UMOV UR12, UR36 ;  /* 0x00000024000c7c82 */ /* 0x000fe20008000000 */
[----:B------:R-:W-:Y:S01]  /*1ba0*/  UMOV UR9, UR33 ;  /* 0x0000002100097c82 */ /* 0x000fe20008000000 */
[----:B------:R-:W-:Y:S01]  /*1bb0*/  UMOV UR10, UR34 ;  /* 0x00000022000a7c82 */ /* 0x000fe20008000000 */
[----:B------:R-:W-:Y:S01]  /*1bc0*/  UIADD3 UR16, UPT, UPT, UR16, 0x1, URZ ;  /* 0x0000000110107890 */ /* 0x000fe2000fffe0ff */
[----:B------:R-:W-:Y:S01]  /*1bd0*/  UMOV UR24, UR5 ;  /* 0x0000000500187c82 */ /* 0x000fe20008000000 */
[----:B------:R-:W-:Y:S02]  /*1be0*/  UMOV UR17, UR6 ;  /* 0x0000000600117c82 */ /* 0x000fe40008000000 */
[----:B------:R1:W-:Y:S01]  /*1bf0*/  UTMALDG.3D [UR8], [UR20], desc[UR18] ;  /* 0x00001208140075b4 */ /* 0x0003e20008011000 */
[----:B------:R-:W-:-:S09]  /*1c00*/  UISETP.NE.AND UP0, UPT, UR16, UR5, UPT ;  /* 0x000000051000728c */ /* 0x000fd2000bf05270 */
[----:B------:R-:W-:Y:S05]  /*1c10*/  BRA.U UP0, `(.L_x_26) ;  /* 0xfffffffd00607547 */ /* 0x000fea000b83ffff */
.L_x_21:
[----:B-1----:R-:W-:Y:S01]  /*1c20*/  ULEA UR8, UR6, UR4, 0x3 ;  /* 0x0000000406087291 */ /* 0x002fe2000f8e18ff */
[----:B------:R-:W-:Y:S01]  /*1c30*/  SHF.L.U32 R2, R15, 0x1f, RZ ;  /* 0x0000001f0f027819 */ /* 0x000fe200000006ff */
[----:B------:R-:W-:Y:S01]  /*1c40*/  @!P1 SYNCS.ARRIVE.TRANS64.A1T0 RZ, [UR4+0x1a8], RZ ;  /* 0x0001a8ffffff99a7 */ /* 0x000fe20008100004 */
[----:B------:R-:W-:-:S06]  /*1c50*/  UISETP.GT.AND UP0, UPT, UR15, UR14, UPT ;  /* 0x0000000e0f00728c */ /* 0x000fcc000bf04270 */
[----:B--2---:R1:W2:Y:S03]  /*1c60*/  SYNCS.PHASECHK.TRANS64.TRYWAIT P0, [UR8+0xc0], R2 ;  /* 0x0000c002ff0075a7 */ /* 0x0042a60008001108 */
[----:B------:R-:W-:Y:S05]  /*1c70*/  BRA.U !UP0, `(.L_x_27) ;  /* 0x0000000108ac7547 */ /* 0x000fea000b800000 */
[----:B------:R-:W-:Y:S01]  /*1c80*/  UIADD3 UR21, UPT, UPT, UR7, UR24, URZ ;  /* 0x0000001807157290 */ /* 0x000fe2000fffe0ff */
[----:B------:R-:W-:-:S11]  /*1c90*/  UMOV UR25, UR6 ;  /* 0x0000000600197c82 */ /* 0x000fd60008000000 */
.L_x_32:
[----:B-1----:R-:W-:Y:S01]  /*1ca0*/  ULEA UR17, UR25, UR4, 0x3 ;  /* 0x0000000419117291 */ /* 0x002fe2000f8e18ff */
[----:B--2---:R-:W-:Y:S01]  /*1cb0*/  @!P5 MOV R3, 0x2400 ;  /* 0x000024000003d802 */ /* 0x004fe20000000f00 */
[----:B--2---:R-:W-:Y:S10]  /*1cc0*/  @P0 BRA `(.L_x_28) ;  /* 0x00000000000c0947 */ /* 0x004ff40003800000 */
[----:B------:R-:W-:-:S04]  /*1cd0*/  SHF.L.U32 R5, R15, 0x1f, RZ ;  /* 0x0000001f0f057819 */ /* 0x000fc800000006ff */
[----:B------:R-:W2:Y:S02]  /*1ce0*/  SYNCS.PHASECHK.TRANS64.TRYWAIT P0, [UR17+0xc0], R5 ;  /* 0x0000c005ff0075a7 */ /* 0x000ea40008001111 */
[----:B--2---:R-:W-:Y:S05]  /*1cf0*/  @!P0 BRA `(.L_x_29) ;  /* 0x0000005000148947 */ /* 0x004fea0003800000 */
.L_x_28:
[----:B------:R2:W-:Y:S01]  /*1d00*/  @!P5 SYNCS.ARRIVE.TRANS64 RZ, [UR17], R3 ;  /* 0x00000003ffffd9a7 */ /* 0x0005e20008000011 */
[----:B------:R-:W-:Y:S04]  /*1d10*/  BSSY.RECONVERGENT B0, `(.L_x_30) ;  /* 0x0000003000007945 */ /* 0x000fe80003800200 */
[----:B------:R-:W-:Y:S05]  /*1d20*/  @P4 BRA `(.L_x_31) ;  /* 0x0000000000044947 */ /* 0x000fea0003800000 */
[----:B------:R-:W-:Y:S05]  /*1d30*/  BPT.TRAP 0x1 ;  /* 0x000000040000795c */ /* 0x000fea0000300000 */
.L_x_31:
[----:B------:R-:W-:Y:S05]  /*1d40*/  BSYNC.RECONVERGENT B0 ;  /* 0x0000000000007941 */ /* 0x000fea0003800200 */
.L_x_30:
        /* <DEDUP_REMOVED lines=10> */
[----:B------:R-:W-:Y:S01]  /*1df0*/  UIADD3 UR16, UPT, UPT, UR16, 0x2400, URZ ;  /* 0x0000240010107890 */ /* 0x000fe2000fffe0ff */
[----:B-1----:R-:W-:Y:S01]  /*1e00*/  SHF.L.U32 R2, R15, 0x1f, RZ ;  /* 0x0000001f0f027819 */ /* 0x002fe200000006ff */
[----:B------:R-:W-:Y:S02]  /*1e10*/  UIADD3.X UR31, UPT, UPT, URZ, UR23, URZ, UP1, !UPT ;  /* 0x00000017ff1f7290 */ /* 0x000fe40008ffe4ff */
[----:B------:R-:W-:Y:S01]  /*1e20*/  UIADD3.X UR29, UPT, UPT, URZ, UR23, URZ, UP0, !UPT ;  /* 0x00000017ff1d7290 */ /* 0x000fe200087fe4ff */
[----:B------:R1:W1:Y:S01]  /*1e30*/  SYNCS.PHASECHK.TRANS64.TRYWAIT P0, [UR8+0xc0], R2 ;  /* 0x0000c002ff0075a7 */ /* 0x0002620008001108 */
[----:B------:R-:W-:Y:S01]  /*1e40*/  ULEA UR8, UR25, UR4, 0xa ;  /* 0x0000000419087291 */ /* 0x000fe2000f8e50ff */
[----:B------:R-:W-:Y:S01]  /*1e50*/  UMOV UR26, 0x0 ;  /* 0x00000000001a7882 */ /* 0x000fe20000000000 */
[----:B------:R-:W-:-:S02]  /*1e60*/  UMOV UR27, 0x10000000 ;  /* 0x10000000001b7882 */ /* 0x000fc40000000000 */
[----:B------:R-:W-:Y:S01]  /*1e70*/  UIADD3 UR8, UPT, UPT, UR8, 0x32400, URZ ;  /* 0x0003240008087890 */ /* 0x000fe2000fffe0ff */
[----:B------:R-:W-:Y:S01]  /*1e80*/  UMOV UR19, UR35 ;  /* 0x0000002300137c82 */ /* 0x000fe20008000000 */
[----:B------:R-:W-:Y:S01]  /*1e90*/  UMOV UR20, UR36 ;  /* 0x0000002400147c82 */ /* 0x000fe20008000000 */
[----:B------:R-:W-:Y:S01]  /*1ea0*/  UMOV UR12, UR36 ;  /* 0x00000024000c7c82 */ /* 0x000fe20008000000 */
[----:B------:R-:W-:Y:S01]  /*1eb0*/  UMOV UR9, UR17 ;  /* 0x0000001100097c82 */ /* 0x000fe20008000000 */
[----:B------:R-:W-:Y:S01]  /*1ec0*/  UMOV UR10, UR18 ;  /* 0x00000012000a7c82 */ /* 0x000fe20008000000 */
[----:B------:R1:W-:Y:S01]  /*1ed0*/  UTMALDG.3D [UR16], [UR30], desc[UR26] ;  /* 0x00001a101e0075b4 */ /* 0x0003e20008011000 */
[----:B------:R-:W-:Y:S01]  /*1ee0*/  UIADD3 UR24, UPT, UPT, UR24, 0x1, URZ ;  /* 0x0000000118187890 */ /* 0x000fe2000fffe0ff */
[----:B------:R-:W-:-:S03]  /*1ef0*/  UMOV UR25, UR6 ;  /* 0x0000000600197c82 */ /* 0x000fc60008000000 */
[----:B------:R-:W-:Y:S01]  /*1f00*/  UISETP.NE.AND UP0, UPT, UR24, UR21, UPT ;  /* 0x000000151800728c */ /* 0x000fe2000bf05270 */
[----:B------:R1:W-:Y:S08]  /*1f10*/  UTMALDG.3D [UR8], [UR28], desc[UR26] ;  /* 0x00001a081c0075b4 */ /* 0x0003f00008011000 */
[----:B------:R-:W-:Y:S05]  /*1f20*/  BRA.U UP0, `(.L_x_32) ;  /* 0xfffffffd005c7547 */ /* 0x000fea000b83ffff */
.L_x_27:
[----:B-1----:R-:W-:Y:S01]  /*1f30*/  LEA R2, R14, UR4, 0x3 ;  /* 0x000000040e027c11 */ /* 0x002fe2000f8e18ff */
[----:B------:R-:W-:Y:S01]  /*1f40*/  NOP ;  /* 0x0000000000007918 */ /* 0x000fe20000000000 */
[----:B--2---:R-:W-:Y:S02]  /*1f50*/  SHF.L.U32 R3, R12, 0x1f, RZ ;  /* 0x0000001f0c037819 */ /* 0x004fe400000006ff */
[----:B------:R-:W-:Y:S02]  /*1f60*/  LEA R4, R14, UR4, 0x4 ;  /* 0x000000040e047c11 */ /* 0x000fe4000f8e20ff */
[----:B------:R-:W1:Y:S02]  /*1f70*/  SYNCS.PHASECHK.TRANS64.TRYWAIT P0, [R2+URZ+0x1b0], R3 ;  /* 0x0001b003020075a7 */ /* 0x000e6400080011ff */
[----:B-1----:R-:W-:Y:S05]  /*1f80*/  @!P0 BRA `(.L_x_33) ;  /* 0x0000004c00888947 */ /* 0x002fea0003800000 */
.L_x_126:
[----:B------:R-:W2:Y:S01]  /*1f90*/  LDS.128 R4, [R4+0x240] ;  /* 0x0002400004047984 */ /* 0x000ea20000000c00 */
[----:B---3--:R-:W-:Y:S01]  /*1fa0*/  ISETP.GE.AND P0, PT, R26, 0x1, PT ;  /* 0x000000011a00780c */ /* 0x008fe20003f06270 */
[----:B-1----:R-:W-:Y:S01]  /*1fb0*/  VIADD R2, R2, 0x1c0 ;  /* 0x000001c002027836 */ /* 0x002fe20000000000 */
[----:B------:R-:W-:Y:S01]  /*1fc0*/  @!PT LDS RZ, [RZ] ;  /* 0x00000000fffff984 */ /* 0x000fe20000000800 */
[----:B------:R-:W-:Y:S01]  /*1fd0*/  @!PT LDS RZ, [RZ] ;  /* 0x00000000fffff984 */ /* 0x000fe20000000800 */
[----:B------:R-:W-:Y:S01]  /*1fe0*/  @!PT LDS RZ, [RZ] ;  /* 0x00000000fffff984 */ /* 0x000fe20000000800 */
[----:B------:R-:W-:Y:S01]  /*1ff0*/  @!PT LDS RZ, [RZ] ;  /* 0x00000000fffff984 */ /* 0x000fe20000000800 */
[----:B------:R1:W-:Y:S06]  /*2000*/  MEMBAR.ALL.CTA ;  /* 0x0000000000007992 */ /* 0x0003ec0000008000 */
[----:B-1----:R-:W1:Y:S01]  /*2010*/  FENCE.VIEW.ASYNC.S ;  /* 0x00000000000073c6 */ /* 0x002e620000000000 */
[----:B------:R-:W-:-:S04]  /*2020*/  PRMT R2, RZ, 0x654, R2 ;  /* 0x00000654ff027816 */ /* 0x000fc80000000002 */
[----:B-1----:R1:W-:Y:S01]  /*2030*/  SYNCS.ARRIVE.TRANS64.RED.A1T0 RZ, [R2+URZ], RZ ;  /* 0x000000ff02ff79a7 */ /* 0x0023e200081004ff */
[----:B--2---:R-:W-:-:S13]  /*2040*/  LOP3.LUT P2, RZ, R6, 0x1, RZ, 0xc0, !PT ;  /* 0x0000000106ff7812 */ /* 0x004fda000784c0ff */
[----:B------:R-:W-:Y:S01]  /*2050*/  @P2 SHF.R.U32.HI R3, RZ, 0x10, R5 ;  /* 0x00000010ff032819 */ /* 0x000fe20000011605 */
[----:B------:R-:W-:Y:S01]  /*2060*/  VOTEU.ANY UP0, P2 ;  /* 0x0000000000ff7886 */ /* 0x000fe20001000100 */
[----:B------:R-:W-:Y:S02]  /*2070*/  @P2 MOV R13, R4 ;  /* 0x00000004000d2202 */ /* 0x000fe40000000f00 */
[----:B------:R-:W-:Y:S02]  /*2080*/  @P2 R2UR.BROADCAST UR8, R3 ;  /* 0x00000000030822ca */ /* 0x000fe400008e0000 */
[----:B------:R-:W-:-:S11]  /*2090*/  @P2 LOP3.LUT R11, R5, 0xffff, RZ, 0xc0, !PT ;  /* 0x0000ffff050b2812 */ /* 0x000fd600078ec0ff */
[----:B------:R-:W-:Y:S01]  /*20a0*/  @UP0 UMOV UR36, UR8 ;  /* 0x0000000800240c82 */ /* 0x000fe20008000000 */
[----:B-1----:R-:W-:Y:S05]  /*20b0*/  @!P0 BRA `(.L_x_34) ;  /* 0x0000000000b88947 */ /* 0x002fea0003800000 */
[----:B------:R-:W4:Y:S01]  /*20c0*/  LDC.64 R4, c[0x0][0xb18] ;  /* 0x0002c600ff047b82 */ /* 0x000f220000000a00 */
[----:B------:R-:W-:-:S07]  /*20d0*/  ISETP.NE.AND P3, PT, R26, 0x1, PT ;  /* 0x000000011a00780c */ /* 0x000fce0003f65270 */
[----:B------:R-:W1:Y:S08]  /*20e0*/  LDC.64 R6, c[0x0][0xb10] ;  /* 0x0002c400ff067b82 */ /* 0x000e700000000a00 */
[----:B------:R-:W2:Y:S08]  /*20f0*/  LDC R16, c[0x0][0xb20] ;  /* 0x0002c800ff107b82 */ /* 0x000eb00000000800 */
[----:B------:R-:W3:Y:S01]  /*2100*/  LDC R18, c[0x0][0xb0c] ;  /* 0x0002c300ff127b82 */ /* 0x000ee20000000800 */
[----:B----4-:R-:W-:Y:S01]  /*2110*/  IMAD.HI.U32 R17, R0, R5, RZ ;  /* 0x0000000500117227 */ /* 0x010fe200078e00ff */
[----:B------:R-:W-:-:S03]  /*2120*/  ISETP.NE.AND P0, PT, R4, 0x1, PT ;  /* 0x000000010400780c */ /* 0x000fc60003f05270 */
[----:B------:R-:W-:-:S03]  /*2130*/  IMAD.HI.U32 R5, R11, R5, RZ ;  /* 0x000000050b057227 */ /* 0x000fc600078e00ff */
[----:B------:R-:W4:Y:S01]  /*2140*/  LDC.64 R2, c[0x0][0xb28] ;  /* 0x0002ca00ff027b82 */ /* 0x000f220000000a00 */
[----:B-1----:R-:W-:-:S04]  /*2150*/  IMAD.HI.U32 R20, R9, R6, RZ ;  /* 0x0000000609147227 */ /* 0x002fc800078e00ff */
[----:B------:R-:W-:Y:S01]  /*2160*/  IMAD.HI.U32 R22, R13, R6, RZ ;  /* 0x000000060d167227 */ /* 0x000fe200078e00ff */
[----:B------:R-:W-:Y:S02]  /*2170*/  SHF.R.U32.HI R20, RZ, R7, R20 ;  /* 0x00000007ff147219 */ /* 0x000fe40000011614 */
[-C--:B--2---:R-:W-:Y:S02]  /*2180*/  SHF.R.U32.HI R17, RZ, R16.reuse, R17 ;  /* 0x00000010ff117219 */ /* 0x084fe40000011611 */
[----:B------:R-:W-:Y:S02]  /*2190*/  SHF.R.U32.HI R16, RZ, R16, R5 ;  /* 0x00000010ff107219 */ /* 0x000fe40000011605 */
[----:B------:R-:W-:Y:S02]  /*21a0*/  SEL R17, R0, R17, !P0 ;  /* 0x0000001100117207 */ /* 0x000fe40004000000 */
[----:B------:R-:W-:Y:S02]  /*21b0*/  SHF.R.U32.HI R22, RZ, R7, R22 ;  /* 0x00000007ff167219 */ /* 0x000fe40000011616 */
[----:B---3--:R-:W-:-:S02]  /*21c0*/  ISETP.NE.AND P1, PT, R18, 0x1, PT ;  /* 0x000000011200780c */ /* 0x008fc40003f25270 */
[----:B------:R-:W-:Y:S02]  /*21d0*/  SEL R5, R11, R16, !P0 ;  /* 0x000000100b057207 */ /* 0x000fe40004000000 */
[----:B------:R-:W-:Y:S02]  /*21e0*/  SEL R19, R9, R20, !P1 ;  /* 0x0000001409137207 */ /* 0x000fe40004800000 */
[----:B------:R-:W-:Y:S01]  /*21f0*/  SEL R7, R13, R22, !P1 ;  /* 0x000000160d077207 */ /* 0x000fe20004800000 */
[----:B----4-:R-:W-:-:S04]  /*2200*/  IMAD.HI.U32 R20, R17, R2, RZ ;  /* 0x0000000211147227 */ /* 0x010fc800078e00ff */
        /* <DEDUP_REMOVED lines=10> */
[----:B------:R-:W-:-:S04]  /*22b0*/  @!P0 IMAD.HI.U32 R16, R7, R2, RZ ;  /* 0x0000000207108227 */ /* 0x000fc800078e00ff */
[----:B------:R-:W-:Y:S01]  /*22c0*/  IMAD.MOV R2, RZ, RZ, -R6 ;  /* 0x000000ffff027224 */ /* 0x000fe200078e0a06 */
[----:B------:R-:W-:-:S03]  /*22d0*/  @!P0 SHF.R.U32.HI R16, RZ, R3, R16 ;  /* 0x00000003ff108219 */ /* 0x000fc60000011610 */
[----:B------:R-:W-:Y:S01]  /*22e0*/  IMAD R2, R26, R2, R5 ;  /* 0x000000021a027224 */ /* 0x000fe200078e0205 */
        /* <DEDUP_REMOVED lines=11> */
.L_x_34:
[----:B------:R-:W1:Y:S02]  /*23a0*/  LDCU UR8, c[0x0][0xb30] ;  /* 0x00016600ff0877ac */ /* 0x000e640008000800 */
[----:B-1----:R-:W-:-:S09]  /*23b0*/  UISETP.NE.AND UP0, UPT, UR8, 0x1, UPT ;  /* 0x000000010800788c */ /* 0x002fd2000bf05270 */
[----:B------:R-:W-:Y:S05]  /*23c0*/  BRA.U UP0, `(.L_x_35) ;  /* 0x0000000100407547 */ /* 0x000fea000b800000 */
[----:B------:R-:W1:Y:S08]  /*23d0*/  LDC.64 R4, c[0x0][0xb10] ;  /* 0x0002c400ff047b82 */ /* 0x000e700000000a00 */
[----:B------:R-:W2:Y:S08]  /*23e0*/  LDC.64 R2, c[0x0][0xb18] ;  /* 0x0002c600ff027b82 */ /* 0x000eb00000000a00 */
[----:B------:R-:W3:Y:S08]  /*23f0*/  LDC R6, c[0x0][0xb20] ;  /* 0x0002c800ff067b82 */ /* 0x000ef00000000800 */
[----:B------:R-:W4:Y:S01]  /*2400*/  LDC R16, c[0x0][0xb0c] ;  /* 0x0002c300ff107b82 */ /* 0x000f220000000800 */
[----:B-1----:R-:W-:-:S05]  /*2410*/  IMAD.HI.U32 R4, R13, R4, RZ ;  /* 0x000000040d047227 */ /* 0x002fca00078e00ff */
[----:B------:R-:W-:Y:S01]  /*2420*/  SHF.R.U32.HI R4, RZ, R5, R4 ;  /* 0x00000005ff047219 */ /* 0x000fe20000011604 */
[----:B--2---:R-:W-:Y:S01]  /*2430*/  IMAD.HI.U32 R3, R11, R3, RZ ;  /* 0x000000030b037227 */ /* 0x004fe200078e00ff */
[----:B------:R-:W-:-:S04]  /*2440*/  ISETP.NE.AND P0, PT, R2, 0x1, PT ;  /* 0x000000010200780c */ /* 0x000fc80003f05270 */
[----:B---3--:R-:W-:-:S04]  /*2450*/  SHF.R.U32.HI R6, RZ, R6, R3 ;  /* 0x00000006ff067219 */ /* 0x008fc80000011603 */
[----:B------:R-:W-:Y:S02]  /*2460*/  SEL R3, R11, R6, !P0 ;  /* 0x000000060b037207 */ /* 0x000fe40004000000 */
[----:B----4-:R-:W-:-:S04]  /*2470*/  ISETP.NE.AND P1, PT, R16, 0x1, PT ;  /* 0x000000011000780c */ /* 0x010fc80003f25270 */
[----:B------:R-:W-:-:S05]  /*2480*/  SEL R4, R13, R4, !P1 ;  /* 0x000000040d047207 */ /* 0x000fca0004800000 */
[----:B------:R-:W-:Y:S02]  /*2490*/  IMAD.IADD R5, R3, 0x1, -R4 ;  /* 0x0000000103057824 */ /* 0x000fe400078e0a04 */
[----:B------:R-:W-:Y:S02]  /*24a0*/  IMAD.IADD R3, R4, 0x1, -R3 ;  /* 0x0000000104037824 */ /* 0x000fe400078e0a03 */
[----:B------:R-:W-:Y:S02]  /*24b0*/  IMAD R13, R5, R16, R13 ;  /* 0x00000010050d7224 */ /* 0x000fe400078e020d */
[----:B------:R-:W-:-:S07]  /*24c0*/  IMAD R11, R3, R2, R11 ;  /* 0x00000002030b7224 */ /* 0x000fce00078e020b */
.L_x_35:
[----:B------:R-:W-:Y:S01]  /*24d0*/  VIADD R14, R14, 0x1 ;  /* 0x000000010e0e7836 */ /* 0x000fe20000000000 */
[----:B------:R-:W-:Y:S01]  /*24e0*/  PLOP3.LUT P1, PT, PT, PT, PT, 0x80, 0x8 ;  /* 0x000000000008781c */ /* 0x000fe20003f2f070 */
[----:B------:R-:W-:Y:S02]  /*24f0*/  IMAD.IADD R69, R13, 0x1, R68 ;  /* 0x000000010d457824 */ /* 0x000fe400078e0244 */
[----:B------:R-:W-:Y:S01]  /*2500*/  IMAD.IADD R63, R11, 0x1, R62 ;  /* 0x000000010b3f7824 */ /* 0x000fe200078e023e */
[----:B------:R-:W-:-:S04]  /*2510*/  ISETP.NE.AND P0, PT, R14, 0x2, PT ;  /* 0x000000020e00780c */ /* 0x000fc80003f05270 */
[----:B------:R-:W-:Y:S02]  /*2520*/  SEL R3, RZ, 0x1, P0 ;  /* 0x00000001ff037807 */ /* 0x000fe40000000000 */
[----:B------:R-:W-:Y:S02]  /*2530*/  SEL R14, R14, RZ, P0 ;  /* 0x000000ff0e0e7207 */ /* 0x000fe40000000000 */
[----:B------:R-:W-:Y:S01]  /*2540*/  LOP3.LUT R12, R12, R3, RZ, 0x3c, !PT ;  /* 0x000000030c0c7212 */ /* 0x000fe200078e3cff */
[----:B------:R-:W-:Y:S06]  /*2550*/  @P2 BRA `(.L_x_36) ;  /* 0xfffffff000982947 */ /* 0x000fec000383ffff */
[----:B------:R-:W-:Y:S01]  /*2560*/  UIADD3 UR4, UPT, UPT, UR4, 0xc0, URZ ;  /* 0x000000c004047890 */ /* 0x000fe2000fffe0ff */
[----:B------:R-:W-:-:S03]  /*2570*/  SHF.L.U32 R3, R15, 0x1f, RZ ;  /* 0x0000001f0f037819 */ /* 0x000fc600000006ff */
[----:B------:R-:W-:-:S09]  /*2580*/  ULEA UR5, UR6, UR4, 0x3 ;  /* 0x0000000406057291 */ /* 0x000fd2000f8e18ff */
[----:B------:R-:W1:Y:S02]  /*2590*/  SYNCS.PHASECHK.TRANS64.TRYWAIT P0, [UR5], R3 ;  /* 0x00000003ff0075a7 */ /* 0x000e640008001105 */
[----:B-1----:R-:W-:Y:S05]  /*25a0*/  @!P0 BRA `(.L_x_37) ;  /* 0x0000004800148947 */ /* 0x002fea0003800000 */
.L_x_128:
[----:B------:R-:W-:-:S04]  /*25b0*/  UIADD3 UR6, UPT, UPT, UR6, 0x1, URZ ;  /* 0x0000000106067890 */ /* 0x000fc8000fffe0ff */
[----:B------:R-:W-:-:S04]  /*25c0*/  UISETP.NE.AND UP0, UPT, UR6, 0x18, UPT ;  /* 0x000000180600788c */ /* 0x000fc8000bf05270 */
[----:B------:R-:W-:Y:S02]  /*25d0*/  USEL UR7, URZ, 0x1, UP0 ;  /* 0x00000001ff077887 */ /* 0x000fe40008000000 */
[----:B------:R-:W-:-:S04]  /*25e0*/  USEL UR6, UR6, URZ, UP0 ;  /* 0x000000ff06067287 */ /* 0x000fc80008000000 */
[----:B------:R-:W-:Y:S01]  /*25f0*/  ULEA UR5, UR6, UR4, 0x3 ;  /* 0x0000000406057291 */ /* 0x000fe2000f8e18ff */
[----:B------:R-:W-:-:S04]  /*2600*/  LOP3.LUT R2, R15, UR7, RZ, 0x3c, !PT ;  /* 0x000000070f027c12 */ /* 0x000fc8000f8e3cff */
[----:B-1----:R-:W-:-:S04]  /*2610*/  SHF.L.U32 R3, R2, 0x1f, RZ ;  /* 0x0000001f02037819 */ /* 0x002fc800000006ff */
[----:B------:R-:W1:Y:S02]  /*2620*/  SYNCS.PHASECHK.TRANS64.TRYWAIT P0, [UR5], R3 ;  /* 0x00000003ff0075a7 */ /* 0x000e640008001105 */
[----:B-1----:R-:W-:Y:S05]  /*2630*/  @!P0 BRA `(.L_x_38) ;  /* 0x0000004800088947 */ /* 0x002fea0003800000 */
.L_x_130:
        /* <DEDUP_REMOVED lines=9> */
.L_x_132:
        /* <DEDUP_REMOVED lines=9> */
.L_x_134:
        /* <DEDUP_REMOVED lines=9> */
.L_x_136:
        /* <DEDUP_REMOVED lines=9> */
.L_x_138:
        /* <DEDUP_REMOVED lines=9> */
.L_x_140:
        /* <DEDUP_REMOVED lines=9> */
.L_x_142:
        /* <DEDUP_REMOVED lines=9> */
.L_x_144:
        /* <DEDUP_REMOVED lines=9> */
.L_x_146:
        /* <DEDUP_REMOVED lines=9> */
.L_x_148:
        /* <DEDUP_REMOVED lines=9> */
.L_x_150:
        /* <DEDUP_REMOVED lines=9> */
.L_x_152:
        /* <DEDUP_REMOVED lines=9> */
.L_x_154:
        /* <DEDUP_REMOVED lines=9> */
.L_x_156:
        /* <DEDUP_REMOVED lines=9> */
.L_x_158:
        /* <DEDUP_REMOVED lines=9> */
.L_x_160:
        /* <DEDUP_REMOVED lines=9> */
.L_x_162:
        /* <DEDUP_REMOVED lines=9> */
.L_x_164:
        /* <DEDUP_REMOVED lines=9> */
.L_x_166:
        /* <DEDUP_REMOVED lines=9> */
.L_x_168:
        /* <DEDUP_REMOVED lines=9> */
.L_x_170:
        /* <DEDUP_REMOVED lines=9> */
.L_x_172:
[----:B------:R-:W-:-:S04]  /*3210*/  UIADD3 UR6, UPT, UPT, UR6, 0x1, URZ ;  /* 0x0000000106067890 */ /* 0x000fc8000fffe0ff */
[----:B------:R-:W-:-:S04]  /*3220*/  UISETP.NE.AND UP0, UPT, UR6, 0x18, UPT ;  /* 0x000000180600788c */ /* 0x000fc8000bf05270 */
[----:B------:R-:W-:Y:S02]  /*3230*/  USEL UR5, URZ, 0x1, UP0 ;  /* 0x00000001ff057887 */ /* 0x000fe40008000000 */
[----:B------:R-:W-:-:S04]  /*3240*/  USEL UR6, UR6, URZ, UP0 ;  /* 0x000000ff06067287 */ /* 0x000fc80008000000 */
[----:B------:R-:W-:Y:S01]  /*3250*/  ULEA UR6, UR6, UR4, 0x3 ;  /* 0x0000000406067291 */ /* 0x000fe2000f8e18ff */
[----:B-1----:R-:W-:-:S04]  /*3260*/  LOP3.LUT R3, R2, UR5, RZ, 0x3c, !PT ;  /* 0x0000000502037c12 */ /* 0x002fc8000f8e3cff */
[----:B------:R-:W-:Y:S01]  /*3270*/  SHF.L.U32 R3, R3, 0x1f, RZ ;  /* 0x0000001f03037819 */ /* 0x000fe200000006ff */
[----:B----4-:R-:W-:-:S07]  /*3280*/  IMAD.U32 R0, RZ, RZ, UR6 ;  /* 0x00000006ff007e24 */ /* 0x010fce000f8e00ff */
.L_x_60:
[----:B-1----:R1:W2:Y:S02]  /*3290*/  SYNCS.PHASECHK.TRANS64.TRYWAIT P0, [R0+URZ], R3 ;  /* 0x00000003000075a7 */ /* 0x0022a400080011ff */
[----:B--2---:R-:W-:Y:S05]  /*32a0*/  @!P0 NANOSLEEP.SYNCS 0x989680 ;  /* 0x009896800000895d */ /* 0x004fea0003900000 */
[----:B------:R-:W2:Y:S02]  /*32b0*/  @!P0 SYNCS.PHASECHK.TRANS64 P0, [R0+URZ], R3 ;  /* 0x00000003000085a7 */ /* 0x000ea400080010ff */
[----:B--2---:R-:W-:Y:S05]  /*32c0*/  @P0 EXIT ;  /* 0x000000000000094d */ /* 0x004fea0003800000 */
[----:B------:R-:W-:Y:S05]  /*32d0*/  BRA `(.L_x_60) ;  /* 0xfffffffc00ec7947 */ /* 0x000fea000383ffff */
.L_x_18:
[----:B------:R-:W-:-:S04]  /*32e0*/  UISETP.NE.AND UP1, UPT, UR37, URZ, UPT ;  /* 0x000000ff2500728c */ /* 0x000fc8000bf25270 */
[----:B------:R-:W-:-:S09]  /*32f0*/  UISETP.NE.OR UP1, UPT, UR8, 0x1, UP1 ;  /* 0x000000010800788c */ /* 0x000fd20008f25670 */
[----:B------:R-:W-:Y:S05]  /*3300*/  BRA.U UP1, `(.L_x_61) ;  /* 0x0000000501487547 */ /* 0x000fea000b800000 */
[----:B------:R-:W-:Y:S01]  /*3310*/  ISETP.NE.AND P2, PT, R2, RZ, PT ;  /* 0x000000ff0200720c */ /* 0x000fe20003f45270 */
[----:B------:R-:W-:Y:S01]  /*3320*/  IMAD.MOV.U32 R12, RZ, RZ, 0x1 ;  /* 0x00000001ff0c7424 */ /* 0x000fe200078e00ff */
[----:B------:R-:W-:Y:S02]  /*3330*/  CS2R R10, SRZ ;  /* 0x00000000000a7805 */ /* 0x000fe4000001ff00 */
[----:B------:R-:W-:Y:S01]  /*3340*/  CS2R R8, SRZ ;  /* 0x0000000000087805 */ /* 0x000fe2000001ff00 */
[----:B------:R-:W-:Y:S01]  /*3350*/  UMOV UR4, 0x400 ;  /* 0x0000040000047882 */ /* 0x000fe20000000000 */
[----:B------:R-:W-:Y:S01]  /*3360*/  UMOV UR6, URZ ;  /* 0x000000ff00067c82 */ /* 0x000fe20008000000 */
[----:B------:R-:W-:-:S12]  /*3370*/  ULEA UR37, UR37, UR4, 0x18 ;  /* 0x0000000425257291 */ /* 0x000fd8000f8ec0ff */
.L_x_65:
[----:B------:R-:W-:Y:S02]  /*3380*/  LEA R0, R8, UR37, 0x3 ;  /* 0x0000002508007c11 */ /* 0x000fe4000f8e18ff */
[----:B------:R-:W-:-:S03]  /*3390*/  SHF.L.U32 R5, R9, 0x1f, RZ ;  /* 0x0000001f09057819 */ /* 0x000fc600000006ff */
[----:B------:R-:W-:Y:S01]  /*33a0*/  VIADD R4, R0, 0x220 ;  /* 0x0000022000047836 */ /* 0x000fe20000000000 */
[----:B------:R-:W1:Y:S02]  /*33b0*/  SYNCS.PHASECHK.TRANS64.TRYWAIT P0, [R0+URZ+0x210], R5 ;  /* 0x00021005000075a7 */ /* 0x000e6400080011ff */
[----:B-1----:R-:W-:Y:S05]  /*33c0*/  @!P0 BRA `(.L_x_62) ;  /* 0x0000004000b48947 */ /* 0x002fea0003800000 */
.L_x_173:
[----:B------:R-:W-:Y:S01]  /*33d0*/  ULEA UR5, UR6, UR37, 0x3 ;  /* 0x0000002506057291 */ /* 0x000fe2000f8e18ff */
[----:B------:R-:W-:Y:S02]  /*33e0*/  PRMT R4, RZ, 0x654, R4 ;  /* 0x00000654ff047816 */ /* 0x000fe40000000004 */
[----:B-1----:R-:W-:Y:S01]  /*33f0*/  SHF.L.U32 R5, R12, 0x1f, RZ ;  /* 0x0000001f0c057819 */ /* 0x002fe200000006ff */
[----:B------:R-:W-:Y:S01]  /*3400*/  UIADD3 UR4, UPT, UPT, UR5, 0x1b0, URZ ;  /* 0x000001b005047890 */ /* 0x000fe2000fffe0ff */
[----:B------:R1:W-:Y:S05]  /*3410*/  SYNCS.ARRIVE.TRANS64.RED.A1T0 RZ, [R4+URZ], RZ ;  /* 0x000000ff04ff79a7 */ /* 0x0003ea00081004ff */
[----:B------:R-:W-:Y:S01]  /*3420*/  IMAD.U32 R7, RZ, RZ, UR4 ;  /* 0x00000004ff077e24 */ /* 0x000fe2000f8e00ff */
[----:B------:R-:W2:Y:S04]  /*3430*/  SYNCS.PHASECHK.TRANS64.TRYWAIT P0, [UR5+0x1c0], R5 ;  /* 0x0001c005ff0075a7 */ /* 0x000ea80008001105 */
[----:B------:R-:W-:Y:S01]  /*3440*/  PRMT R6, R2, 0x654, R7 ;  /* 0x0000065402067816 */ /* 0x000fe20000000007 */
[----:B-1----:R-:W-:Y:S01]  /*3450*/  @!P2 IMAD.MOV.U32 R4, RZ, RZ, 0x10 ;  /* 0x00000010ff04a424 */ /* 0x002fe200078e00ff */
[----:B--2---:R-:W-:Y:S06]  /*3460*/  @!P0 BRA `(.L_x_63) ;  /* 0x0000004000a08947 */ /* 0x004fec0003800000 */
.L_x_175:
[----:B------:R-:W-:Y:S01]  /*3470*/  ULEA UR4, UR6, UR37, 0x4 ;  /* 0x0000002506047291 */ /* 0x000fe2000f8e20ff */
[----:B------:R-:W-:Y:S01]  /*3480*/  SEL R3, R6, R3, !P2 ;  /* 0x0000000306037207 */ /* 0x000fe20005000000 */
[----:B------:R-:W-:Y:S01]  /*3490*/  UIADD3 UR5, UPT, UPT, UR5, 0x1b0, URZ ;  /* 0x000001b005057890 */ /* 0x000fe2000fffe0ff */
[----:B-1----:R-:W-:Y:S01]  /*34a0*/  LEA R0, R11, UR37, 0x3 ;  /* 0x000000250b007c11 */ /* 0x002fe2000f8e18ff */
[----:B------:R-:W-:Y:S01]  /*34b0*/  UIADD3 UR4, UPT, UPT, UR4, 0x240, URZ ;  /* 0x0000024004047890 */ /* 0x000fe2000fffe0ff */
[----:B------:R-:W-:Y:S01]  /*34c0*/  SHF.L.U32 R5, R10, 0x1f, RZ ;  /* 0x0000001f0a057819 */ /* 0x000fe200000006ff */
[----:B------:R1:W-:Y:S01]  /*34d0*/  @!P2 SYNCS.ARRIVE.TRANS64.RED RZ, [R3+URZ], R4 ;  /* 0x0000000403ffa9a7 */ /* 0x0003e200080004ff */
[----:B------:R-:W-:Y:S01]  /*34e0*/  UIADD3 UR6, UPT, UPT, UR6, 0x1, URZ ;  /* 0x0000000106067890 */ /* 0x000fe2000fffe0ff */
[----:B------:R-:W-:-:S03]  /*34f0*/  VIADD R8, R8, 0x1 ;  /* 0x0000000108087836 */ /* 0x000fc60000000000 */
[----:B------:R-:W-:Y:S02]  /*3500*/  UISETP.NE.AND UP0, UPT, UR6, 0x2, UPT ;  /* 0x000000020600788c */ /* 0x000fe4000bf05270 */
[----:B------:R-:W-:Y:S06]  /*3510*/  UGETNEXTWORKID.BROADCAST [UR4], [UR5] ;  /* 0x00000000040073ca */ /* 0x000fec0008000100 */
[----:B------:R-:W-:Y:S01]  /*3520*/  USEL UR4, URZ, 0x1, UP0 ;  /* 0x00000001ff047887 */ /* 0x000fe20008000000 */
[----:B------:R-:W-:Y:S01]  /*3530*/  ISETP.NE.AND P0, PT, R8, 0x2, PT ;  /* 0x000000020800780c */ /* 0x000fe20003f05270 */
[----:B------:R-:W-:Y:S01]  /*3540*/  USEL UR6, UR6, URZ, UP0 ;  /* 0x000000ff06067287 */ /* 0x000fe20008000000 */
[----:B------:R-:W2:Y:S03]  /*3550*/  SYNCS.PHASECHK.TRANS64.TRYWAIT P1, [R0+URZ+0x1b0], R5 ;  /* 0x0001b005000075a7 */ /* 0x000ea600080211ff */
[----:B------:R-:W-:Y:S01]  /*3560*/  LOP3.LUT R12, R12, UR4, RZ, 0x3c, !PT ;  /* 0x000000040c0c7c12 */ /* 0x000fe2000f8e3cff */
[----:B-12---:R-:W-:Y:S07]  /*3570*/  @!P1 BRA `(.L_x_64) ;  /* 0x0000004000749947 */ /* 0x006fee0003800000 */
.L_x_176:
[C---:B------:R-:W-:Y:S01]  /*3580*/  LEA R4, R11.reuse, UR37, 0x4 ;  /* 0x000000250b047c11 */ /* 0x040fe2000f8e20ff */
[----:B-1----:R-:W-:Y:S01]  /*3590*/  VIADD R0, R0, 0x1c0 ;  /* 0x000001c000007836 */ /* 0x002fe20000000000 */
[----:B------:R-:W-:Y:S01]  /*35a0*/  SEL R8, R8, RZ, P0 ;  /* 0x000000ff08087207 */ /* 0x000fe20000000000 */
[----:B------:R-:W-:-:S03]  /*35b0*/  VIADD R11, R11, 0x1 ;  /* 0x000000010b0b7836 */ /* 0x000fc60000000000 */
[----:B------:R-:W1:Y:S01]  /*35c0*/  LDS.128 R4, [R4+0x240] ;  /* 0x0002400004047984 */ /* 0x000e620000000c00 */
[----:B------:R-:W-:Y:S02]  /*35d0*/  PRMT R0, RZ, 0x654, R0 ;  /* 0x00000654ff007816 */ /* 0x000fe40000000000 */
[C---:B------:R-:W-:Y:S01]  /*35e0*/  ISETP.NE.AND P1, PT, R11.reuse, 0x2, PT ;  /* 0x000000020b00780c */ /* 0x040fe20003f25270 */
[----:B------:R-:W-:Y:S01]  /*35f0*/  @!PT LDS RZ, [RZ] ;  /* 0x00000000fffff984 */ /* 0x000fe20000000800 */
[----:B------:R-:W-:Y:S01]  /*3600*/  @!PT LDS RZ, [RZ] ;  /* 0x00000000fffff984 */ /* 0x000fe20000000800 */
[----:B------:R-:W-:Y:S01]  /*3610*/  @!PT LDS RZ, [RZ] ;  /* 0x00000000fffff984 */ /* 0x000fe20000000800 */
[----:B------:R-:W-:Y:S01]  /*3620*/  @!PT LDS RZ, [RZ] ;  /* 0x00000000fffff984 */ /* 0x000fe20000000800 */
[----:B------:R2:W-:Y:S06]  /*3630*/  MEMBAR.ALL.CTA ;  /* 0x0000000000007992 */ /* 0x0005ec0000008000 */
[----:B--2---:R-:W2:Y:S01]  /*3640*/  FENCE.VIEW.ASYNC.S ;  /* 0x00000000000073c6 */ /* 0x004ea20000000000 */
[----:B------:R-:W-:Y:S01]  /*3650*/  SEL R11, R11, RZ, P1 ;  /* 0x000000ff0b0b7207 */ /* 0x000fe20000800000 */
[----:B--2---:R2:W-:Y:S01]  /*3660*/  SYNCS.ARRIVE.TRANS64.RED.A1T0 RZ, [R0+URZ], RZ ;  /* 0x000000ff00ff79a7 */ /* 0x0045e200081004ff */
[----:B-1----:R-:W-:-:S02]  /*3670*/  LOP3.LUT P3, RZ, R6, 0x1, RZ, 0xc0, !PT ;  /* 0x0000000106ff7812 */ /* 0x002fc4000786c0ff */
[----:B------:R-:W-:-:S04]  /*3680*/  SEL R5, RZ, 0x1, P1 ;  /* 0x00000001ff057807 */ /* 0x000fc80000800000 */
[----:B------:R-:W-:Y:S02]  /*3690*/  LOP3.LUT R10, R10, R5, RZ, 0x3c, !PT ;  /* 0x000000050a0a7212 */ /* 0x000fe400078e3cff */
[----:B--2---:R-:W-:-:S04]  /*36a0*/  SEL R0, RZ, 0x1, P0 ;  /* 0x00000001ff007807 */ /* 0x004fc80000000000 */
[----:B------:R-:W-:Y:S01]  /*36b0*/  LOP3.LUT R9, R9, R0, RZ, 0x3c, !PT ;  /* 0x0000000009097212 */ /* 0x000fe200078e3cff */
[----:B------:R-:W-:Y:S06]  /*36c0*/  @P3 BRA `(.L_x_65) ;  /* 0xfffffffc002c3947 */ /* 0x000fec000383ffff */
[----:B------:R-:W-:Y:S01]  /*36d0*/  ULEA UR5, UR6, UR37, 0x3 ;  /* 0x0000002506057291 */ /* 0x000fe2000f8e18ff */
[----:B------:R-:W-:-:S08]  /*36e0*/  SHF.L.U32 R3, R12, 0x1f, RZ ;  /* 0x0000001f0c037819 */ /* 0x000fd000000006ff */
[----:B------:R-:W1:Y:S02]  /*36f0*/  SYNCS.PHASECHK.TRANS64 P0, [UR5+0x1c0], R3 ;  /* 0x0001c003ff0075a7 */ /* 0x000e640008001005 */
[----:B-1----:R-:W-:Y:S05]  /*3700*/  @P0 BRA `(.L_x_66) ;  /* 0x0000000000080947 */ /* 0x002fea0003800000 */
[----:B------:R-:W1:Y:S02]  /*3710*/  SYNCS.PHASECHK.TRANS64.TRYWAIT P0, [UR5+0x1c0], R3 ;  /* 0x0001c003ff0075a7 */ /* 0x000e640008001105 */
[----:B-1----:R-:W-:Y:S05]  /*3720*/  @!P0 BRA `(.L_x_67) ;  /* 0x00000040001c8947 */ /* 0x002fea0003800000 */
.L_x_66:
[----:B------:R-:W-:-:S04]  /*3730*/  UIADD3 UR4, UPT, UPT, UR6, 0x1, URZ ;  /* 0x0000000106047890 */ /* 0x000fc8000fffe0ff */
[----:B------:R-:W-:-:S04]  /*3740*/  UISETP.NE.AND UP0, UPT, UR4, 0x2, UPT ;  /* 0x000000020400788c */ /* 0x000fc8000bf05270 */
[----:B------:R-:W-:Y:S02]  /*3750*/  USEL UR7, URZ, 0x1, UP0 ;  /* 0x00000001ff077887 */ /* 0x000fe40008000000 */
[----:B------:R-:W-:-:S04]  /*3760*/  USEL UR4, UR4, URZ, UP0 ;  /* 0x000000ff04047287 */ /* 0x000fc80008000000 */
[----:B------:R-:W-:Y:S01]  /*3770*/  ULEA UR4, UR4, UR37, 0x3 ;  /* 0x0000002504047291 */ /* 0x000fe2000f8e18ff */
[----:B-1----:R-:W-:-:S04]  /*3780*/  LOP3.LUT R3, R12, UR7, RZ, 0x3c, !PT ;  /* 0x000000070c037c12 */ /* 0x002fc8000f8e3cff */
[----:B------:R-:W-:-:S04]  /*3790*/  SHF.L.U32 R0, R3, 0x1f, RZ ;  /* 0x0000001f03007819 */ /* 0x000fc800000006ff */
[----:B------:R-:W1:Y:S02]  /*37a0*/  SYNCS.PHASECHK.TRANS64 P0, [UR4+0x1c0], R0 ;  /* 0x0001c000ff0075a7 */ /* 0x000e640008001004 */
[----:B-1----:R-:W-:Y:S05]  /*37b0*/  @P0 EXIT ;  /* 0x000000000000094d */ /* 0x002fea0003800000 */
[----:B------:R-:W-:Y:S02]  /*37c0*/  SHF.L.U32 R3, R3, 0x1f, RZ ;  /* 0x0000001f03037819 */ /* 0x000fe400000006ff */
[----:B------:R-:W-:-:S07]  /*37d0*/  MOV R0, UR4 ;  /* 0x0000000400007c02 */ /* 0x000fce0008000f00 */
.L_x_68:
[----:B-1----:R1:W2:Y:S02]  /*37e0*/  SYNCS.PHASECHK.TRANS64.TRYWAIT P0, [R0+URZ+0x1c0], R3 ;  /* 0x0001c003000075a7 */ /* 0x0022a400080011ff */
[----:B--2---:R-:W-:Y:S05]  /*37f0*/  @!P0 NANOSLEEP.SYNCS 0x989680 ;  /* 0x009896800000895d */ /* 0x004fea0003900000 */
[----:B------:R-:W2:Y:S02]  /*3800*/  @!P0 SYNCS.PHASECHK.TRANS64 P0, [R0+URZ+0x1c0], R3 ;  /* 0x0001c003000085a7 */ /* 0x000ea400080010ff */
[----:B--2---:R-:W-:Y:S05]  /*3810*/  @P0 EXIT ;  /* 0x000000000000094d */ /* 0x004fea0003800000 */
[----:B------:R-:W-:Y:S05]  /*3820*/  BRA `(.L_x_68) ;  /* 0xfffffffc00ec7947 */ /* 0x000fea000383ffff */
.L_x_61:
[----:B------:R-:W-:-:S09]  /*3830*/  UISETP.NE.AND UP1, UPT, UR8, URZ, UPT ;  /* 0x000000ff0800728c */ /* 0x000fd2000bf25270 */
[----:B------:R-:W-:Y:S05]  /*3840*/  BRA.U UP1, `(.L_x_69) ;  /* 0x0000000d017c7547 */ /* 0x000fea000b800000 */
[----:B------:R-:W-:Y:S01]  /*3850*/  UMOV UR4, 0x40 ;  /* 0x0000004000047882 */ /* 0x000fe20000000000 */
[----:B------:R-:W-:Y:S01]  /*3860*/  NOP ;  /* 0x0000000000007918 */ /* 0x000fe20000000000 */
[----:B------:R-:W-:Y:S01]  /*3870*/  ULEA UR4, UR37, UR4, 0x18 ;  /* 0x0000000425047291 */ /* 0x000fe2000f8ec0ff */
[----:B------:R-:W-:Y:S02]  /*3880*/  UMOV UR5, 0x400 ;  /* 0x0000040000057882 */ /* 0x000fe40000000000 */
[----:B------:R-:W-:-:S06]  /*3890*/  ULEA UR37, UR37, UR5, 0x18 ;  /* 0x0000000525257291 */ /* 0x000fcc000f8ec0ff */
[----:B------:R-:W1:Y:S02]  /*38a0*/  LDS.U8 R0, [UR4+0x1c] ;  /* 0x00001c04ff007984 */ /* 0x000e640008000000 */
[----:B-1----:R-:W-:-:S13]  /*38b0*/  ISETP.NE.AND P0, PT, R0, RZ, PT ;  /* 0x000000ff0000720c */ /* 0x002fda0003f05270 */
[----:B------:R-:W-:Y:S05]  /*38c0*/  @P0 BRA `(.L_x_70) ;  /* 0x0000000000580947 */ /* 0x000fea0003800000 */
[----:B------:R-:W-:-:S13]  /*38d0*/  ELECT P0, URZ, PT ;  /* 0x0000000000ff782f */ /* 0x000fda0003800000 */
[----:B------:R-:W-:Y:S05]  /*38e0*/  @!P0 BRA `(.L_x_71) ;  /* 0x0000000000608947 */ /* 0x000fea0003800000 */
[----:B------:R-:W-:Y:S01]  /*38f0*/  UMOV UR5, 0x10 ;  /* 0x0000001000057882 */ /* 0x000fe20000000000 */
[----:B------:R-:W-:Y:S01]  /*3900*/  HFMA2 R0, -RZ, RZ, 0, 5.9604644775390625e-08 ;  /* 0x00000001ff007431 */ /* 0x000fe200000001ff */
[----:B------:R-:W-:-:S03]  /*3910*/  MOV R2, 0xffff ;  /* 0x0000ffff00027802 */ /* 0x000fc60000000f00 */
[----:B------:R-:W-:Y:S04]  /*3920*/  DEPBAR.LE SB1, 0x36 ;  /* 0x00009d800000791a */ /* 0x000fe80000000000 */
[----:B------:R-:W1:Y:S02]  /*3930*/  UTCATOMSWS.FIND_AND_SET.ALIGN UP0, UR5, UR5 ;  /* 0x00000005000575e3 */ /* 0x000e640008000800 */
[----:B-1----:R-:W-:Y:S01]  /*3940*/  MOV R3, UR5 ;  /* 0x0000000500037c02 */ /* 0x002fe20008000f00 */
[----:B------:R-:W-:Y:S06]  /*3950*/  BRA.U UP0, `(.L_x_72) ;  /* 0x0000000100187547 */ /* 0x000fec000b800000 */
.L_x_73:
[----:B------:R-:W-:Y:S05]  /*3960*/  NANOSLEEP 0x64 ;  /* 0x000000640000795d */ /* 0x000fea0003800000 */
[----:B------:R-:W-:-:S05]  /*3970*/  UMOV UR5, 0x10 ;  /* 0x0000001000057882 */ /* 0x000fca0000000000 */
[----:B------:R-:W-:Y:S04]  /*3980*/  DEPBAR.LE SB1, 0x36 ;  /* 0x00009d800000791a */ /* 0x000fe80000000000 */
[----:B------:R-:W1:Y:S02]  /*3990*/  UTCATOMSWS.FIND_AND_SET.ALIGN UP0, UR5, UR5 ;  /* 0x00000005000575e3 */ /* 0x000e640008000800 */
[----:B-1----:R-:W-:Y:S01]  /*39a0*/  MOV R3, UR5 ;  /* 0x0000000500037c02 */ /* 0x002fe20008000f00 */
[----:B------:R-:W-:Y:S05]  /*39b0*/  BRA.U !UP0, `(.L_x_73) ;  /* 0xfffffffd08e87547 */ /* 0x000fea000b83ffff */
.L_x_72:
[-C--:B------:R-:W-:Y:S02]  /*39c0*/  SHF.L.U32 R2, R2, R3.reuse, RZ ;  /* 0x0000000302027219 */ /* 0x080fe400000006ff */
[----:B------:R-:W-:Y:S01]  /*39d0*/  SHF.L.U32 R0, R0, R3, RZ ;  /* 0x0000000300007219 */ /* 0x000fe200000006ff */
[----:B------:R-:W-:Y:S02]  /*39e0*/  IMAD.SHL.U32 R3, R3, 0x20, RZ ;  /* 0x0000002003037824 */ /* 0x000fe400078e00ff */
[----:B------:R1:W-:Y:S04]  /*39f0*/  ATOMS.OR RZ, [UR4+0x14], R2 ;  /* 0x00001402ffff798c */ /* 0x0003e8000b000004 */
[----:B------:R1:W-:Y:S04]  /*3a00*/  ATOMS.OR RZ, [UR4+0x18], R0 ;  /* 0x00001800ffff798c */ /* 0x0003e8000b000004 */
[----:B------:R1:W-:Y:S01]  /*3a10*/  STS [UR37+0x260], R3 ;  /* 0x00026003ff007988 */ /* 0x0003e20008000825 */
[----:B------:R-:W-:Y:S05]  /*3a20*/  BRA `(.L_x_71) ;  /* 0x0000000000107947 */ /* 0x000fea0003800000 */
.L_x_70:
[----:B------:R-:W-:Y:S02]  /*3a30*/  MOV R0, 0xffffffff ;  /* 0xffffffff00007802 */ /* 0x000fe40000000f00 */
[----:B------:R-:W-:-:S03]  /*3a40*/  MOV R2, 0x3a70 ;  /* 0x00003a7000027802 */ /* 0x000fc60000000f00 */
[----:B------:R1:W-:Y:S04]  /*3a50*/  STS [UR37+0x260], R0 ;  /* 0x00026000ff007988 */ /* 0x0003e80008000825 */
[----:B-1-3-5:R-:W-:Y:S05]  /*3a60*/  CALL.REL.NOINC `($__internal_1_$__cuda_sm10x_tcgen05_guardrail_trap_phase_invalid_during_alloc) ;  /* 0x0000004000ac7944 */ /* 0x02afea0003c00000 */
.L_x_71:
[----:B------:R-:W-:Y:S05]  /*3a70*/  WARPSYNC.ALL ;  /* 0x0000000000007948 */ /* 0x000fea0003800000 */
[----:B------:R-:W2:Y:S01]  /*3a80*/  S2UR UR6, SR_CgaCtaId ;  /* 0x00000000000679c3 */ /* 0x000ea20000008800 */
[----:B------:R-:W-:Y:S01]  /*3a90*/  UMOV UR4, 0x400 ;  /* 0x0000040000047882 */ /* 0x000fe20000000000 */
[----:B------:R-:W-:-:S06]  /*3aa0*/  NOP ;  /* 0x0000000000007918 */ /* 0x000fcc0000000000 */
[----:B------:R-:W-:Y:S06]  /*3ab0*/  BAR.ARV 0x6, 0xa0 ;  /* 0x0182800000007b1d */ /* 0x000fec0000002000 */
[----:B------:R-:W4:Y:S01]  /*3ac0*/  LDCU UR7, c[0x0][0x38c] ;  /* 0x00007180ff0777ac */ /* 0x000f220008000800 */
[----:B------:R-:W-:Y:S01]  /*3ad0*/  IMAD.MOV.U32 R11, RZ, RZ, 0x1 ;  /* 0x00000001ff0b7424 */ /* 0x000fe200078e00ff */
[----:B------:R-:W-:Y:S01]  /*3ae0*/  CS2R R8, SRZ ;  /* 0x0000000000087805 */ /* 0x000fe2000001ff00 */
[----:B------:R-:W-:Y:S01]  /*3af0*/  IMAD.MOV.U32 R10, RZ, RZ, RZ ;  /* 0x000000ffff0a7224 */ /* 0x000fe200078e00ff */
[----:B------:R-:W-:Y:S01]  /*3b00*/  UMOV UR18, URZ ;  /* 0x000000ff00127c82 */ /* 0x000fe20008000000 */
[----:B------:R-:W-:Y:S01]  /*3b10*/  UMOV UR17, URZ ;  /* 0x000000ff00117c82 */ /* 0x000fe20008000000 */
[----:B------:R-:W-:Y:S01]  /*3b20*/  UMOV UR22, 0x0 ;  /* 0x0000000000167882 */ /* 0x000fe20000000000 */
[----:B------:R-:W-:Y:S01]  /*3b30*/  UMOV UR23, 0x8040010 ;  /* 0x0804001000177882 */ /* 0x000fe20000000000 */
[----:B------:R-:W-:Y:S01]  /*3b40*/  UMOV UR20, 0x0 ;  /* 0x0000000000147882 */ /* 0x000fe20000000000 */
[----:B------:R-:W-:Y:S01]  /*3b50*/  UMOV UR21, 0x8040010 ;  /* 0x0804001000157882 */ /* 0x000fe20000000000 */
[----:B--2---:R-:W-:Y:S01]  /*3b60*/  ULEA UR6, UR6, UR4, 0x18 ;  /* 0x0000000406067291 */ /* 0x004fe2000f8ec0ff */
[----:B------:R-:W2:Y:S03]  /*3b70*/  LDCU UR4, c[0x0][0x38c] ;  /* 0x00007180ff0477ac */ /* 0x000ea60008000800 */
[----:B------:R-:W-:-:S02]  /*3b80*/  UIADD3 UR11, UPT, UPT, UR6, 0x2400, URZ ;  /* 0x00002400060b7890 */ /* 0x000fc4000fffe0ff */
[----:B----4-:R-:W-:-:S03]  /*3b90*/  UIADD3 UR7, UPT, UPT, UR7, 0x1f, URZ ;  /* 0x0000001f07077890 */ /* 0x010fc6000fffe0ff */
[----:B-1----:R-:W1:Y:S01]  /*3ba0*/  LDS R0, [UR6+0x260] ;  /* 0x00026006ff007984 */ /* 0x002e620008000800 */
[----:B------:R-:W-:Y:S02]  /*3bb0*/  UIADD3 UR12, UPT, UPT, UR6, 0x32400, URZ ;  /* 0x00032400060c7890 */ /* 0x000fe4000fffe0ff */
[----:B------:R-:W-:Y:S02]  /*3bc0*/  USHF.R.S32.HI UR5, URZ, 0x1f, UR7 ;  /* 0x0000001fff057899 */ /* 0x000fe40008011407 */
[----:B------:R-:W-:Y:S02]  /*3bd0*/  USHF.R.U32.HI UR11, URZ, 0x4, UR11 ;  /* 0x00000004ff0b7899 */ /* 0x000fe4000801160b */
[----:B------:R-:W-:Y:S02]  /*3be0*/  ULEA.HI UR5, UR5, UR7, URZ, 0x5 ;  /* 0x0000000705057291 */ /* 0x000fe4000f8f28ff */
[----:B------:R-:W-:Y:S02]  /*3bf0*/  USHF.R.U32.HI UR12, URZ, 0x4, UR12 ;  /* 0x00000004ff0c7899 */ /* 0x000fe4000801160c */
[----:B------:R-:W-:-:S02]  /*3c00*/  USHF.R.S32.HI UR5, URZ, 0x5, UR5 ;  /* 0x00000005ff057899 */ /* 0x000fc40008011405 */
[----:B------:R-:W-:Y:S02]  /*3c10*/  ULOP3.LUT UR11, UR11, 0x3fff, URZ, 0xc0, !UPT ;  /* 0x00003fff0b0b7892 */ /* 0x000fe4000f8ec0ff */
[----:B------:R-:W-:Y:S02]  /*3c20*/  UISETP.LT.AND UP0, UPT, UR5, 0x1, UPT ;  /* 0x000000010500788c */ /* 0x000fe4000bf01270 */
[----:B------:R-:W-:Y:S02]  /*3c30*/  ULOP3.LUT UR12, UR12, 0x3fff, URZ, 0xc0, !UPT ;  /* 0x00003fff0c0c7892 */ /* 0x000fe4000f8ec0ff */
[----:B------:R-:W-:Y:S02]  /*3c40*/  USEL UR10, UR5, 0x1, !UP0 ;  /* 0x00000001050a7887 */ /* 0x000fe4000c000000 */
[----:B------:R-:W-:Y:S02]  /*3c50*/  ULOP3.LUT UR11, UR11, 0x10000, URZ, 0xfc, !UPT ;  /* 0x000100000b0b7892 */ /* 0x000fe4000f8efcff */
[----:B------:R-:W-:-:S02]  /*3c60*/  ULOP3.LUT UR12, UR12, 0x10000, URZ, 0xfc, !UPT ;  /* 0x000100000c0c7892 */ /* 0x000fc4000f8efcff */
[----:B------:R-:W-:Y:S02]  /*3c70*/  UIADD3 UR10, UPT, UPT, -UR10, URZ, URZ ;  /* 0x000000ff0a0a7290 */ /* 0x000fe4000fffe1ff */
[----:B--2---:R-:W-:Y:S01]  /*3c80*/  UISETP.GE.AND UP3, UPT, UR4, 0x1, UPT ;  /* 0x000000010400788c */ /* 0x004fe2000bf66270 */
[----:B-1----:R-:W-:-:S15]  /*3c90*/  R2UR UR19, R0 ;  /* 0x00000000001372ca */ /* 0x002fde00000e0000 */
.L_x_80:
[----:B------:R-:W-:Y:S02]  /*3ca0*/  LEA R0, R10, UR6, 0x3 ;  /* 0x000000060a007c11 */ /* 0x000fe4000f8e18ff */
[----:B------:R-:W-:Y:S02]  /*3cb0*/  SHF.L.U32 R5, R9, 0x1f, RZ ;  /* 0x0000001f09057819 */ /* 0x000fe400000006ff */
[----:B------:R-:W-:Y:S01]  /*3cc0*/  PLOP3.LUT P0, PT, PT, PT, UP3, 0x80, 0x8 ;  /* 0x000000000008781c */ /* 0x000fe20003f0f038 */
[----:B------:R-:W-:Y:S01]  /*3cd0*/  VIADD R3, R0, 0x1c0 ;  /* 0x000001c000037836 */ /* 0x000fe20000000000 */
[----:B-1----:R-:W1:Y:S02]  /*3ce0*/  SYNCS.PHASECHK.TRANS64.TRYWAIT P1, [R0+URZ+0x1b0], R5 ;  /* 0x0001b005000075a7 */ /* 0x002e6400080211ff */
[----:B-1--4-:R-:W-:Y:S09]  /*3cf0*/  @!P1 BRA `(.L_x_74) ;  /* 0x0000003800c09947 */ /* 0x012ff20003800000 */
.L_x_178:
[----:B------:R-:W-:Y:S01]  /*3d00*/  LEA R4, R10, UR6, 0x4 ;  /* 0x000000060a047c11 */ /* 0x000fe2000f8e20ff */
[----:B------:R-:W-:Y:S01]  /*3d10*/  @UP3 ULEA UR4, UR17, UR6, 0x3 ;  /* 0x0000000611043291 */ /* 0x000fe2000f8e18ff */
[----:B------:R-:W-:Y:S01]  /*3d20*/  PLOP3.LUT P2, PT, PT, PT, PT, 0x80, 0x8 ;  /* 0x000000000008781c */ /* 0x000fe20003f4f070 */
[----:B------:R-:W-:Y:S01]  /*3d30*/  ULEA UR8, UR18, UR6, 0x3 ;  /* 0x0000000612087291 */ /* 0x000fe2000f8e18ff */
[----:B------:R-:W-:Y:S01]  /*3d40*/  PRMT R3, RZ, 0x654, R3 ;  /* 0x00000654ff037816 */ /* 0x000fe20000000003 */
[----:B------:R-:W-:Y:S01]  /*3d50*/  ULEA UR9, UR18, UR19, 0x4 ;  /* 0x0000001312097291 */ /* 0x000fe2000f8e20ff */
[----:B-1----:R-:W1:Y:S01]  /*3d60*/  LDS.128 R4, [R4+0x240] ;  /* 0x0002400004047984 */ /* 0x002e620000000c00 */
[----:B------:R-:W-:Y:S02]  /*3d70*/  @P0 SHF.L.U32 R2, R8, 0x1f, RZ ;  /* 0x0000001f08020819 */ /* 0x000fe400000006ff */
[----:B------:R-:W-:Y:S01]  /*3d80*/  SHF.L.U32 R0, R11, 0x1f, RZ ;  /* 0x0000001f0b007819 */ /* 0x000fe200000006ff */
[----:B------:R-:W-:Y:S01]  /*3d90*/  @!PT LDS RZ, [RZ] ;  /* 0x00000000fffff984 */ /* 0x000fe20000000800 */
[----:B------:R-:W-:Y:S01]  /*3da0*/  @!PT LDS RZ, [RZ] ;  /* 0x00000000fffff984 */ /* 0x000fe20000000800 */
[----:B------:R-:W-:Y:S01]  /*3db0*/  @!PT LDS RZ, [RZ] ;  /* 0x00000000fffff984 */ /* 0x000fe20000000800 */
[----:B------:R-:W-:Y:S01]  /*3dc0*/  @!PT LDS RZ, [RZ] ;  /* 0x00000000fffff984 */ /* 0x000fe20000000800 */
[----:B------:R2:W-:Y:S06]  /*3dd0*/  MEMBAR.ALL.CTA ;  /* 0x0000000000007992 */ /* 0x0005ec0000008000 */
[----:B--2---:R-:W2:Y:S02]  /*3de0*/  FENCE.VIEW.ASYNC.S ;  /* 0x00000000000073c6 */ /* 0x004ea40000000000 */
[----:B--2---:R2:W-:Y:S01]  /*3df0*/  SYNCS.ARRIVE.TRANS64.RED.A1T0 RZ, [R3+URZ], RZ ;  /* 0x000000ff03ff79a7 */ /* 0x0045e200081004ff */
[----:B------:R2:W4:Y:S01]  /*3e00*/  @P0 SYNCS.PHASECHK.TRANS64.TRYWAIT P2, [UR4], R2 ;  /* 0x00000002ff0005a7 */ /* 0x0005220008041104 */
[----:B-1----:R-:W-:Y:S01]  /*3e10*/  LOP3.LUT P1, RZ, R6, 0x1, RZ, 0xc0, !PT ;  /* 0x0000000106ff7812 */ /* 0x002fe2000782c0ff */
[----:B------:R-:W1:Y:S02]  /*3e20*/  SYNCS.PHASECHK.TRANS64.TRYWAIT P0, [UR8+0x1f0], R0 ;  /* 0x0001f000ff0075a7 */ /* 0x000e640008001108 */
[----:B-12-4-:R-:W-:Y:S10]  /*3e30*/  @!P0 BRA `(.L_x_75) ;  /* 0x0000003800848947 */ /* 0x016ff40003800000 */
.L_x_180:
[----:B------:R-:W-:Y:S01]  /*3e40*/  IADD3 R10, PT, PT, R10, 0x1, RZ ;  /* 0x000000010a0a7810 */ /* 0x000fe20007ffe0ff */
[----:B------:R-:W-:Y:S06]  /*3e50*/  BRA.U !UP3, `(.L_x_76) ;  /* 0x000000010b987547 */ /* 0x000fec000b800000 */
[----:B------:R-:W-:Y:S01]  /*3e60*/  UPLOP3.LUT UP4, UPT, UPT, UPT, UPT, 0x40, 0x4 ;  /* 0x000000000004789c */ /* 0x000fe20003f8e870 */
[----:B------:R-:W-:Y:S01]  /*3e70*/  UMOV UR16, UR10 ;  /* 0x0000000a00107c82 */ /* 0x000fe20008000000 */
[----:B------:R-:W-:Y:S01]  /*3e80*/  UMOV UR15, UR5 ;  /* 0x00000005000f7c82 */ /* 0x000fe20008000000 */
[----:B------:R-:W-:-:S08]  /*3e90*/  UMOV UR14, UR17 ;  /* 0x00000011000e7c82 */ /* 0x000fd00008000000 */
.L_x_79:
[----:B------:R-:W-:Y:S02]  /*3ea0*/  UIADD3 UR16, UPT, UPT, UR16, 0x1, URZ ;  /* 0x0000000110107890 */ /* 0x000fe4000fffe0ff */
[----:B--2---:R-:W-:Y:S02]  /*3eb0*/  ULEA UR7, UR14, UR6, 0x3 ;  /* 0x000000060e077291 */ /* 0x004fe4000f8e18ff */
[----:B------:R-:W-:Y:S01]  /*3ec0*/  UISETP.NE.AND UP0, UPT, UR16, URZ, UPT ;  /* 0x000000ff1000728c */ /* 0x000fe2000bf05270 */
[----:B----4-:R-:W-:Y:S10]  /*3ed0*/  @P2 BRA `(.L_x_77) ;  /* 0x00000000000c2947 */ /* 0x010ff40003800000 */
[----:B-1----:R-:W-:Y:S04]  /*3ee0*/  SHF.L.U32 R3, R8, 0x1f, RZ ;  /* 0x0000001f08037819 */ /* 0x002fe800000006ff */
[----:B------:R-:W1:Y:S02]  /*3ef0*/  SYNCS.PHASECHK.TRANS64.TRYWAIT P0, [UR7], R3 ;  /* 0x00000003ff0075a7 */ /* 0x000e640008001107 */
[----:B-1----:R-:W-:Y:S05]  /*3f00*/  @!P0 BRA `(.L_x_78) ;  /* 0x0000003800688947 */ /* 0x002fea0003800000 */
.L_x_77:
[----:B------:R-:W-:Y:S01]  /*3f10*/  UISETP.NE.AND UP1, UPT, UR15, 0x1, UPT ;  /* 0x000000010f00788c */ /* 0x000fe2000bf25270 */
[----:B------:R-:W-:Y:S01]  /*3f20*/  PLOP3.LUT P2, PT, PT, PT, PT, 0x80, 0x8 ;  /* 0x000000000008781c */ /* 0x000fe20003f4f070 */
[----:B------:R-:W-:Y:S02]  /*3f30*/  UIADD3 UR17, UPT, UPT, UR14, 0x1, URZ ;  /* 0x000000010e117890 */ /* 0x000fe4000fffe0ff */
[----:B------:R-:W-:Y:S02]  /*3f40*/  ULEA UR24, UR14, UR12, 0x6 ;  /* 0x0000000c0e187291 */ /* 0x000fe4000f8e30ff */
[----:B------:R-:W-:Y:S01]  /*3f50*/  UISETP.NE.AND UP2, UPT, UR17, 0x18, UPT ;  /* 0x000000181100788c */ /* 0x000fe2000bf45270 */
[----:B------:R-:W-:Y:S01]  /*3f60*/  PLOP3.LUT P0, PT, PT, PT, UP1, 0x80, 0x8 ;  /* 0x000000000008781c */ /* 0x000fe20003f0f018 */
[----:B------:R-:W-:Y:S02]  /*3f70*/  ULEA UR26, UR14, UR11, 0x9 ;  /* 0x0000000b0e1a7291 */ /* 0x000fe4000f8e48ff */
[----:B------:R-:W-:Y:S02]  /*3f80*/  USEL UR13, URZ, 0x1, UP2 ;  /* 0x00000001ff0d7887 */ /* 0x000fe40009000000 */
[----:B------:R-:W-:Y:S02]  /*3f90*/  USEL UR17, UR17, URZ, UP2 ;  /* 0x000000ff11117287 */ /* 0x000fe40009000000 */
[----:B------:R-:W-:Y:S02]  /*3fa0*/  UIADD3 UR30, UPT, UPT, UR24, 0x2, URZ ;  /* 0x00000002181e7890 */ /* 0x000fe4000fffe0ff */
[----:B------:R-:W-:Y:S01]  /*3fb0*/  @UP1 ULEA UR4, UR17, UR6, 0x3 ;  /* 0x0000000611041291 */ /* 0x000fe2000f8e18ff */
[----:B------:R-:W-:Y:S01]  /*3fc0*/  LOP3.LUT R8, R8, UR13, RZ, 0x3c, !PT ;  /* 0x0000000d08087c12 */ /* 0x000fe2000f8e3cff */
[----:B------:R-:W-:Y:S02]  /*3fd0*/  UIADD3 UR28, UPT, UPT, UR26, 0x2, URZ ;  /* 0x000000021a1c7890 */ /* 0x000fe4000fffe0ff */
[----:B------:R-:W-:Y:S01]  /*3fe0*/  UIADD3 UR7, UPT, UPT, UR7, 0xc0, URZ ;  /* 0x000000c007077890 */ /* 0x000fe2000fffe0ff */
[----:B-1----:R-:W-:Y:S01]  /*3ff0*/  @P0 SHF.L.U32 R0, R8, 0x1f, RZ ;  /* 0x0000001f08000819 */ /* 0x002fe200000006ff */
[----:B------:R-:W-:Y:S01]  /*4000*/  UMOV UR25, 0x80004020 ;  /* 0x8000402000197882 */ /* 0x000fe20000000000 */
[----:B------:R-:W-:Y:S01]  /*4010*/  UMOV UR27, 0x80004020 ;  /* 0x80004020001b7882 */ /* 0x000fe20000000000 */
[----:B------:R-:W-:Y:S01]  /*4020*/  UMOV UR31, 0x80004020 ;  /* 0x80004020001f7882 */ /* 0x000fe20000000000 */
[----:B------:R2:W4:Y:S01]  /*4030*/  @P0 SYNCS.PHASECHK.TRANS64.TRYWAIT P2, [UR4], R0 ;  /* 0x00000000ff0005a7 */ /* 0x0005220008041104 */
[----:B------:R-:W-:Y:S01]  /*4040*/  UIADD3 UR15, UPT, UPT, UR15, -0x1, URZ ;  /* 0xffffffff0f0f7890 */ /* 0x000fe2000fffe0ff */
[----:B------:R2:W-:Y:S01]  /*4050*/  UTCHMMA gdesc[UR26], gdesc[UR24], tmem[UR9], tmem[UR22], idesc[UR23], UP4 ;  /* 0x00ff16181a0075ea */ /* 0x0005e2000a000009 */
[----:B------:R-:W-:Y:S01]  /*4060*/  UPLOP3.LUT UP4, UPT, UPT, UPT, UPT, 0x80, 0x8 ;  /* 0x000000000008789c */ /* 0x000fe20003f8f070 */
[----:B------:R-:W-:Y:S01]  /*4070*/  UMOV UR29, 0x80004020 ;  /* 0x80004020001d7882 */ /* 0x000fe20000000000 */
[----:B------:R-:W-:Y:S01]  /*4080*/  UMOV UR14, UR17 ;  /* 0x00000011000e7c82 */ /* 0x000fe20008000000 */
[----:B------:R2:W-:Y:S01]  /*4090*/  UTCHMMA gdesc[UR28], gdesc[UR30], tmem[UR9], tmem[UR20], idesc[UR21], UPT ;  /* 0x00ff141e1c0075ea */ /* 0x0005e2000b800009 */
[----:B------:R2:W-:Y:S01]  /*40a0*/  UTCBAR [UR7], URZ ;  /* 0x000000ff070073e9 */ /* 0x0005e200080000ff */
[----:B------:R-:W-:Y:S06]  /*40b0*/  BRA.U UP0, `(.L_x_79) ;  /* 0xfffffffd00787547 */ /* 0x000fec000b83ffff */
.L_x_76:
[----:B------:R-:W-:Y:S01]  /*40c0*/  UIADD3 UR18, UPT, UPT, UR18, 0x1, URZ ;  /* 0x0000000112127890 */ /* 0x000fe2000fffe0ff */
[C---:B------:R-:W-:Y:S01]  /*40d0*/  ISETP.NE.AND P0, PT, R10.reuse, 0x2, PT ;  /* 0x000000020a00780c */ /* 0x040fe20003f05270 */
[----:B------:R-:W-:Y:S02]  /*40e0*/  UIADD3 UR8, UPT, UPT, UR8, 0x1d0, URZ ;  /* 0x000001d008087890 */ /* 0x000fe4000fffe0ff */
[----:B------:R-:W-:Y:S01]  /*40f0*/  UISETP.NE.AND UP0, UPT, UR18, 0x4, UPT ;  /* 0x000000041200788c */ /* 0x000fe2000bf05270 */
[----:B-12---:R-:W-:Y:S02]  /*4100*/  SEL R0, RZ, 0x1, P0 ;  /* 0x00000001ff007807 */ /* 0x006fe40000000000 */
[----:B------:R-:W-:Y:S01]  /*4110*/  SEL R10, R10, RZ, P0 ;  /* 0x000000ff0a0a7207 */ /* 0x000fe20000000000 */
[----:B------:R-:W-:Y:S01]  /*4120*/  USEL UR4, URZ, 0x1, UP0 ;  /* 0x00000001ff047887 */ /* 0x000fe20008000000 */
[----:B------:R-:W-:Y:S01]  /*4130*/  LOP3.LUT R9, R9, R0, RZ, 0x3c, !PT ;  /* 0x0000000009097212 */ /* 0x000fe200078e3cff */
[----:B------:R-:W-:Y:S01]  /*4140*/  USEL UR18, UR18, URZ, UP0 ;  /* 0x000000ff12127287 */ /* 0x000fe20008000000 */
[----:B------:R1:W-:Y:S03]  /*4150*/  UTCBAR [UR8], URZ ;  /* 0x000000ff080073e9 */ /* 0x0003e600080000ff */
[----:B------:R-:W-:Y:S01]  /*4160*/  LOP3.LUT R11, R11, UR4, RZ, 0x3c, !PT ;  /* 0x000000040b0b7c12 */ /* 0x000fe2000f8e3cff */
[----:B------:R-:W-:Y:S07]  /*4170*/  @P1 BRA `(.L_x_80) ;  /* 0xfffffff800c81947 */ /* 0x000fee000383ffff */
[----:B------:R-:W2:Y:S01]  /*4180*/  S2UR UR4, SR_CgaCtaId ;  /* 0x00000000000479c3 */ /* 0x000ea20000008800 */
[----:B------:R-:W-:Y:S01]  /*4190*/  ELECT P0, URZ, PT ;  /* 0x0000000000ff782f */ /* 0x000fe20003800000 */
[----:B------:R-:W-:Y:S01]  /*41a0*/  IMAD.MOV.U32 R0, RZ, RZ, 0x1 ;  /* 0x00000001ff007424 */ /* 0x000fe200078e00ff */
[----:B------:R-:W-:Y:S01]  /*41b0*/  UIADD3 UR6, UPT, UPT, UR6, 0x1f0, URZ ;  /* 0x000001f006067890 */ /* 0x000fe2000fffe0ff */
[----:B------:R-:W-:Y:S01]  /*41c0*/  SHF.L.U32 R3, R11, 0x1f, RZ ;  /* 0x0000001f0b037819 */ /* 0x000fe200000006ff */
[----:B------:R-:W-:-:S03]  /*41d0*/  UMOV UR5, 0x40 ;  /* 0x0000004000057882 */ /* 0x000fc60000000000 */
[----:B------:R-:W-:Y:S01]  /*41e0*/  UVIRTCOUNT.DEALLOC.SMPOOL 0x80 ;  /* 0x000000800000784c */ /* 0x000fe20000000000 */
[----:B--2---:R-:W-:Y:S02]  /*41f0*/  ULEA UR4, UR4, UR5, 0x18 ;  /* 0x0000000504047291 */ /* 0x004fe4000f8ec0ff */
[----:B------:R-:W-:-:S07]  /*4200*/  ULEA UR5, UR18, UR6, 0x3 ;  /* 0x0000000612057291 */ /* 0x000fce000f8e18ff */
[----:B------:R2:W-:Y:S02]  /*4210*/  @P0 STS.U8 [UR4+0x1c], R0 ;  /* 0x00001c00ff000988 */ /* 0x0005e40008000004 */
[----:B------:R-:W3:Y:S02]  /*4220*/  SYNCS.PHASECHK.TRANS64.TRYWAIT P0, [UR5], R3 ;  /* 0x00000003ff0075a7 */ /* 0x000ee40008001105 */
[----:B--23--:R-:W-:Y:S05]  /*4230*/  @!P0 BRA `(.L_x_81) ;  /* 0x0000003400b48947 */ /* 0x00cfea0003800000 */
.L_x_183:
[----:B------:R-:W-:-:S04]  /*4240*/  UIADD3 UR7, UPT, UPT, UR18, 0x1, URZ ;  /* 0x0000000112077890 */ /* 0x000fc8000fffe0ff */
[----:B------:R-:W-:-:S04]  /*4250*/  UISETP.NE.AND UP0, UPT, UR7, 0x4, UPT ;  /* 0x000000040700788c */ /* 0x000fc8000bf05270 */
[----:B-1----:R-:W-:Y:S02]  /*4260*/  USEL UR8, URZ, 0x1, UP0 ;  /* 0x00000001ff087887 */ /* 0x002fe40008000000 */
[----:B------:R-:W-:-:S04]  /*4270*/  USEL UR7, UR7, URZ, UP0 ;  /* 0x000000ff07077287 */ /* 0x000fc80008000000 */
[----:B------:R-:W-:Y:S01]  /*4280*/  ULEA UR5, UR7, UR6, 0x3 ;  /* 0x0000000607057291 */ /* 0x000fe2000f8e18ff */
[----:B------:R-:W-:-:S04]  /*4290*/  LOP3.LUT R2, R11, UR8, RZ, 0x3c, !PT ;  /* 0x000000080b027c12 */ /* 0x000fc8000f8e3cff */
[----:B--2---:R-:W-:-:S04]  /*42a0*/  SHF.L.U32 R3, R2, 0x1f, RZ ;  /* 0x0000001f02037819 */ /* 0x004fc800000006ff */
[----:B------:R-:W1:Y:S02]  /*42b0*/  SYNCS.PHASECHK.TRANS64.TRYWAIT P0, [UR5], R3 ;  /* 0x00000003ff0075a7 */ /* 0x000e640008001105 */
[----:B-1----:R-:W-:Y:S05]  /*42c0*/  @!P0 BRA `(.L_x_82) ;  /* 0x0000003400a88947 */ /* 0x002fea0003800000 */
.L_x_185:
        /* <DEDUP_REMOVED lines=9> */
.L_x_187:
[----:B------:R-:W-:-:S04]  /*4360*/  UIADD3 UR7, UPT, UPT, UR7, 0x1, URZ ;  /* 0x0000000107077890 */ /* 0x000fc8000fffe0ff */
[----:B------:R-:W-:-:S04]  /*4370*/  UISETP.NE.AND UP0, UPT, UR7, 0x4, UPT ;  /* 0x000000040700788c */ /* 0x000fc8000bf05270 */
[----:B------:R-:W-:Y:S02]  /*4380*/  USEL UR5, URZ, 0x1, UP0 ;  /* 0x00000001ff057887 */ /* 0x000fe40008000000 */
[----:B------:R-:W-:-:S04]  /*4390*/  USEL UR7, UR7, URZ, UP0 ;  /* 0x000000ff07077287 */ /* 0x000fc80008000000 */
[----:B------:R-:W-:Y:S01]  /*43a0*/  ULEA UR7, UR7, UR6, 0x3 ;  /* 0x0000000607077291 */ /* 0x000fe2000f8e18ff */
[----:B-1----:R-:W-:-:S04]  /*43b0*/  LOP3.LUT R3, R2, UR5, RZ, 0x3c, !PT ;  /* 0x0000000502037c12 */ /* 0x002fc8000f8e3cff */
[----:B------:R-:W-:-:S04]  /*43c0*/  SHF.L.U32 R3, R3, 0x1f, RZ ;  /* 0x0000001f03037819 */ /* 0x000fc800000006ff */
[----:B------:R-:W1:Y:S02]  /*43d0*/  SYNCS.PHASECHK.TRANS64.TRYWAIT P0, [UR7], R3 ;  /* 0x00000003ff0075a7 */ /* 0x000e640008001107 */
[----:B-1----:R-:W-:Y:S05]  /*43e0*/  @!P0 BRA `(.L_x_84) ;  /* 0x0000003400908947 */ /* 0x002fea0003800000 */
.L_x_189:
[----:B------:R-:W-:Y:S01]  /*43f0*/  NOP ;  /* 0x0000000000007918 */ /* 0x000fe20000000000 */
[----:B-1----:R-:W1:Y:S01]  /*4400*/  LDS R0, [UR4+0x14] ;  /* 0x00001404ff007984 */ /* 0x002e620008000800 */
[----:B------:R-:W-:Y:S01]  /*4410*/  ULOP3.LUT UR6, UR19, 0xffff, URZ, 0xc0, !UPT ;  /* 0x0000ffff13067892 */ /* 0x000fe2000f8ec0ff */
[----:B------:R-:W-:Y:S01]  /*4420*/  UMOV UR8, 0xffff ;  /* 0x0000ffff00087882 */ /* 0x000fe20000000000 */
[----:B------:R-:W-:Y:S02]  /*4430*/  UMOV UR5, 0x1 ;  /* 0x0000000100057882 */ /* 0x000fe40000000000 */
[----:B------:R-:W-:-:S04]  /*4440*/  USHF.R.U32.HI UR6, URZ, 0x5, UR6 ;  /* 0x00000005ff067899 */ /* 0x000fc80008011606 */
[----:B------:R-:W-:Y:S02]  /*4450*/  USHF.L.U32 UR8, UR8, UR6, URZ ;  /* 0x0000000608087299 */ /* 0x000fe400080006ff */
[----:B------:R-:W-:-:S04]  /*4460*/  USHF.L.U32 UR5, UR5, UR6, URZ ;  /* 0x0000000605057299 */ /* 0x000fc800080006ff */
[----:B-1----:R-:W-:-:S04]  /*4470*/  LOP3.LUT R0, R0, UR8, RZ, 0xc0, !PT ;  /* 0x0000000800007c12 */ /* 0x002fc8000f8ec0ff */
[----:B------:R-:W-:-:S13]  /*4480*/  ISETP.NE.AND P0, PT, R0, UR8, PT ;  /* 0x0000000800007c0c */ /* 0x000fda000bf05270 */
[----:B------:R-:W-:Y:S05]  /*4490*/  @P0 BRA `(.L_x_85) ;  /* 0x0000000000580947 */ /* 0x000fea0003800000 */
[----:B------:R-:W1:Y:S02]  /*44a0*/  LDS R0, [UR4+0x18] ;  /* 0x00001804ff007984 */ /* 0x000e640008000800 */
[----:B-1----:R-:W-:-:S04]  /*44b0*/  LOP3.LUT R0, R0, UR5, RZ, 0xc0, !PT ;  /* 0x0000000500007c12 */ /* 0x002fc8000f8ec0ff */
[----:B------:R-:W-:-:S13]  /*44c0*/  ISETP.NE.AND P0, PT, R0, UR5, PT ;  /* 0x0000000500007c0c */ /* 0x000fda000bf05270 */
[----:B------:R-:W-:Y:S05]  /*44d0*/  @P0 BRA `(.L_x_86) ;  /* 0x00000000003c0947 */ /* 0x000fea0003800000 */
[----:B------:R-:W1:Y:S01]  /*44e0*/  S2R R2, SR_LANEID ;  /* 0x0000000000027919 */ /* 0x000e620000000000 */
[----:B------:R-:W-:Y:S01]  /*44f0*/  ULOP3.LUT UR8, URZ, UR8, URZ, 0x33, !UPT ;  /* 0x00000008ff087292 */ /* 0x000fe2000f8e33ff */
[----:B------:R-:W-:Y:S01]  /*4500*/  LOP3.LUT R4, RZ, UR5, RZ, 0x33, !PT ;  /* 0x00000005ff047c12 */ /* 0x000fe2000f8e33ff */
[----:B------:R-:W-:Y:S02]  /*4510*/  VOTEU.ANY UR7, UPT, PT ;  /* 0x0000000000077886 */ /* 0x000fe400038e0100 */
[----:B------:R-:W-:Y:S01]  /*4520*/  UFLO.U32 UR7, UR7 ;  /* 0x00000007000772bd */ /* 0x000fe200080e0000 */
[----:B------:R-:W2:Y:S01]  /*4530*/  REDUX UR5, R4 ;  /* 0x00000000040573c4 */ /* 0x000ea20000000000 */
[----:B------:R-:W-:-:S06]  /*4540*/  IMAD.U32 R0, RZ, RZ, UR8 ;  /* 0x00000008ff007e24 */ /* 0x000fcc000f8e00ff */
[----:B------:R3:W-:Y:S01]  /*4550*/  UTCATOMSWS.AND URZ, UR8 ;  /* 0x0000000800ff79e3 */ /* 0x0007e20008000000 */
[----:B------:R-:W4:Y:S01]  /*4560*/  REDUX UR6, R0 ;  /* 0x00000000000673c4 */ /* 0x000f220000000000 */
[----:B-1----:R-:W-:Y:S01]  /*4570*/  ISETP.EQ.U32.AND P0, PT, R2, UR7, PT ;  /* 0x0000000702007c0c */ /* 0x002fe2000bf02070 */
[----:B--2---:R-:W-:Y:S01]  /*4580*/  IMAD.U32 R2, RZ, RZ, UR5 ;  /* 0x00000005ff027e24 */ /* 0x004fe2000f8e00ff */
[----:B----4-:R-:W-:-:S11]  /*4590*/  MOV R3, UR6 ;  /* 0x0000000600037c02 */ /* 0x010fd60008000f00 */
[----:B------:R3:W-:Y:S04]  /*45a0*/  @P0 ATOMS.AND RZ, [UR4+0x14], R3 ;  /* 0x00001403ffff098c */ /* 0x0007e8000a800004 */
[----:B------:R3:W-:Y:S01]  /*45b0*/  @P0 ATOMS.AND RZ, [UR4+0x18], R2 ;  /* 0x00001802ffff098c */ /* 0x0007e2000a800004 */
[----:B------:R-:W-:Y:S05]  /*45c0*/  BRA `(.L_x_87) ;  /* 0x0000000000147947 */ /* 0x000fea0003800000 */
.L_x_86:
[----:B------:R-:W-:Y:S02]  /*45d0*/  MOV R2, 0x45f0 ;  /* 0x000045f000027802 */ /* 0x000fe40000000f00 */
[----:B----45:R-:W-:Y:S05]  /*45e0*/  CALL.REL.NOINC `($__internal_0_$__cuda_sm10x_tcgen05_guardrail_trap_col_being_dealloced_not_returned_by_alloc) ;  /* 0x0000003400c07944 */ /* 0x030fea0003c00000 */
[----:B------:R-:W-:Y:S05]  /*45f0*/  BRA `(.L_x_87) ;  /* 0x0000000000087947 */ /* 0x000fea0003800000 */
.L_x_85:
[----:B------:R-:W-:Y:S02]  /*4600*/  MOV R2, 0x4620 ;  /* 0x0000462000027802 */ /* 0x000fe40000000f00 */
[----:B----45:R-:W-:Y:S05]  /*4610*/  CALL.REL.NOINC `($__internal_2_$__cuda_sm10x_tcgen05_guardrail_trap_unallocated_columns_being_dealloced) ;  /* 0x0000003400cc7944 */ /* 0x030fea0003c00000 */
.L_x_87:
[----:B------:R-:W-:Y:S01]  /*4620*/  NOP ;  /* 0x0000000000007918 */ /* 0x000fe20000000000 */
[----:B---3--:R-:W-:Y:S05]  /*4630*/  EXIT ;  /* 0x000000000000794d */ /* 0x008fea0003800000 */
.L_x_69:
[----:B------:R-:W-:-:S09]  /*4640*/  UISETP.NE.OR UP2, UPT, UR8, 0x3, !UP2 ;  /* 0x000000030800788c */ /* 0x000fd2000d745670 */
[----:B------:R-:W-:Y:S05]  /*4650*/  BRA.U UP2, `(.L_x_88) ;  /* 0x0000000d020c7547 */ /* 0x000fea000b800000 */
[----:B------:R-:W1:Y:S01]  /*4660*/  LDC R0, c[0x0][0xb30] ;  /* 0x0002cc00ff007b82 */ /* 0x000e620000000800 */
[----:B------:R-:W2:Y:S01]  /*4670*/  LDCU.64 UR8, c[0x0][0x888] ;  /* 0x00011100ff0877ac */ /* 0x000ea20008000a00 */
[----:B------:R-:W-:Y:S01]  /*4680*/  IMAD.MOV.U32 R30, RZ, RZ, 0x1 ;  /* 0x00000001ff1e7424 */ /* 0x000fe200078e00ff */
[----:B------:R-:W-:Y:S01]  /*4690*/  CS2R R28, SRZ ;  /* 0x00000000001c7805 */ /* 0x000fe2000001ff00 */
[----:B------:R-:W-:Y:S01]  /*46a0*/  IMAD.MOV.U32 R25, RZ, RZ, 0x1000 ;  /* 0x00001000ff197424 */ /* 0x000fe200078e00ff */
[----:B------:R-:W4:Y:S03]  /*46b0*/  LDCU.64 UR4, c[0x0][0x890] ;  /* 0x00011200ff0477ac */ /* 0x000f260008000a00 */
[----:B------:R-:W3:Y:S01]  /*46c0*/  LDC R19, c[0x0][0x370] ;  /* 0x0000dc00ff137b82 */ /* 0x000ee20000000800 */
[----:B------:R-:W-:Y:S01]  /*46d0*/  UMOV UR7, 0x400 ;  /* 0x0000040000077882 */ /* 0x000fe20000000000 */
[----:B------:R-:W-:-:S02]  /*46e0*/  UPLOP3.LUT UP1, UPT, UPT, UPT, UPT, 0x40, 0x4 ;  /* 0x000000000004789c */ /* 0x000fc40003f2e870 */
[----:B------:R-:W-:Y:S01]  /*46f0*/  ULEA UR7, UR37, UR7, 0x18 ;  /* 0x0000000725077291 */ /* 0x000fe2000f8ec0ff */
[----:B------:R-:W-:-:S03]  /*4700*/  UMOV UR15, URZ ;  /* 0x000000ff000f7c82 */ /* 0x000fc60008000000 */
[----:B------:R-:W3:Y:S01]  /*4710*/  LDC R2, c[0x0][0xb0c] ;  /* 0x0002c300ff027b82 */ /* 0x000ee20000000800 */
[----:B--2---:R-:W-:Y:S02]  /*4720*/  UISETP.NE.U32.AND UP2, UPT, UR8, URZ, UPT ;  /* 0x000000ff0800728c */ /* 0x004fe4000bf45070 */
[----:B----4-:R-:W-:-:S05]  /*4730*/  UISETP.NE.U32.AND UP3, UPT, UR4, URZ, UPT ;  /* 0x000000ff0400728c */ /* 0x010fca000bf65070 */
[----:B------:R-:W2:Y:S01]  /*4740*/  LDC R18, c[0x0][0xb20] ;  /* 0x0002c800ff127b82 */ /* 0x000ea20000000800 */
[----:B-1----:R-:W-:Y:S01]  /*4750*/  ISETP.NE.AND P1, PT, R0, 0x1, PT ;  /* 0x000000010000780c */ /* 0x002fe20003f25270 */
[----:B------:R-:W-:Y:S02]  /*4760*/  UISETP.NE.AND.EX UP2, UPT, UR9, URZ, UPT, UP2 ;  /* 0x000000ff0900728c */ /* 0x000fe4000bf45320 */
[----:B------:R-:W-:-:S04]  /*4770*/  UISETP.NE.AND.EX UP3, UPT, UR5, URZ, UPT, UP3 ;  /* 0x000000ff0500728c */ /* 0x000fc8000bf65330 */
[----:B-----5:R-:W1:Y:S08]  /*4780*/  LDC.64 R32, c[0x0][0x348] ;  /* 0x0000d200ff207b82 */ /* 0x020e700000000a00 */
[----:B------:R-:W4:Y:S08]  /*4790*/  LDC.64 R16, c[0x0][0xb10] ;  /* 0x0002c400ff107b82 */ /* 0x000f300000000a00 */
[----:B------:R-:W1:Y:S08]  /*47a0*/  LDC.64 R6, c[0x0][0xb18] ;  /* 0x0002c600ff067b82 */ /* 0x000e700000000a00 */
[----:B------:R-:W1:Y:S08]  /*47b0*/  LDC.64 R4, c[0x0][0xb28] ;  /* 0x0002ca00ff047b82 */ /* 0x000e700000000a00 */
[----:B--23--:R-:W1:Y:S02]  /*47c0*/  LDC R24, c[0x0][0x374] ;  /* 0x0000dd00ff187b82 */ /* 0x00ce640000000800 */
.L_x_96:
[C---:B------:R-:W-:Y:S02]  /*47d0*/  LEA R0, R29.reuse, UR7, 0x3 ;  /* 0x000000071d007c11 */ /* 0x040fe4000f8e18ff */
[----:B------:R-:W-:Y:S02]  /*47e0*/  SHF.L.U32 R3, R28, 0x1f, RZ ;  /* 0x0000001f1c037819 */ /* 0x000fe400000006ff */
[----:B------:R-:W-:Y:S02]  /*47f0*/  LEA R20, R29, UR7, 0x4 ;  /* 0x000000071d147c11 */ /* 0x000fe4000f8e20ff */
[----:B--2---:R-:W2:Y:S02]  /*4800*/  SYNCS.PHASECHK.TRANS64.TRYWAIT P0, [R0+URZ+0x1b0], R3 ;  /* 0x0001b003000075a7 */ /* 0x004ea400080011ff */
[----:B--2---:R-:W-:Y:S05]  /*4810*/  @!P0 BRA `(.L_x_89) ;  /* 0x00000030009c8947 */ /* 0x004fea0003800000 */
.L_x_190:
[----:B------:R-:W-:Y:S01]  /*4820*/  ISETP.GE.AND P0, PT, R26, 0x1, PT ;  /* 0x000000011a00780c */ /* 0x000fe20003f06270 */
[----:B------:R-:W3:Y:S01]  /*4830*/  LDS.128 R20, [R20+0x240] ;  /* 0x0002400014147984 */ /* 0x000ee20000000c00 */
[----:B------:R-:W-:Y:S01]  /*4840*/  ISETP.NE.U32.AND P4, PT, RZ, UR4, PT ;  /* 0x00000004ff007c0c */ /* 0x000fe2000bf85070 */
[----:B--2---:R-:W-:Y:S03]  /*4850*/  VIADD R0, R0, 0x1c0 ;  /* 0x000001c000007836 */ /* 0x004fe60000000000 */
[----:B------:R-:W-:Y:S01]  /*4860*/  ISETP.NE.AND.EX P4, PT, RZ, UR5, PT, P4 ;  /* 0x00000005ff007c0c */ /* 0x000fe2000bf85340 */
[----:B------:R-:W-:Y:S01]  /*4870*/  @!PT LDS RZ, [RZ] ;  /* 0x00000000fffff984 */ /* 0x000fe20000000800 */
[----:B------:R-:W-:Y:S01]  /*4880*/  @!PT LDS RZ, [RZ] ;  /* 0x00000000fffff984 */ /* 0x000fe20000000800 */
[----:B------:R-:W-:Y:S01]  /*4890*/  @!PT LDS RZ, [RZ] ;  /* 0x00000000fffff984 */ /* 0x000fe20000000800 */
[----:B------:R-:W-:Y:S01]  /*48a0*/  @!PT LDS RZ, [RZ] ;  /* 0x00000000fffff984 */ /* 0x000fe20000000800 */
[----:B------:R2:W-:Y:S06]  /*48b0*/  MEMBAR.ALL.CTA ;  /* 0x0000000000007992 */ /* 0x0005ec0000008000 */
[----:B--2---:R-:W2:Y:S01]  /*48c0*/  FENCE.VIEW.ASYNC.S ;  /* 0x00000000000073c6 */ /* 0x004ea20000000000 */
[----:B------:R-:W-:Y:S04]  /*48d0*/  PRMT R0, RZ, 0x654, R0 ;  /* 0x00000654ff007816 */ /* 0x000fe80000000000 */
[----:B--2---:R2:W-:Y:S01]  /*48e0*/  SYNCS.ARRIVE.TRANS64.RED.A1T0 RZ, [R0+URZ], RZ ;  /* 0x000000ff00ff79a7 */ /* 0x0045e200081004ff */
[----:B---3--:R-:W-:Y:S11]  /*48f0*/  LOP3.LUT P3, RZ, R22, 0x1, RZ, 0xc0, !PT ;  /* 0x0000000116ff7812 */ /* 0x008ff6000786c0ff */
[----:B------:R-:W-:Y:S02]  /*4900*/  @!UPT UIADD3 URZ, UPT, UPT, URZ, URZ, URZ ;  /* 0x000000fffffff290 */ /* 0x000fe4000fffe0ff */
[----:B------:R-:W-:Y:S02]  /*4910*/  @P3 MOV R13, R20 ;  /* 0x00000014000d3202 */ /* 0x000fe40000000f00 */
[----:B------:R-:W-:Y:S01]  /*4920*/  @P3 LOP3.LUT R8, R21, 0xffff, RZ, 0xc0, !PT ;  /* 0x0000ffff15083812 */ /* 0x000fe200078ec0ff */
[----:B--2---:R-:W-:Y:S06]  /*4930*/  @!P0 BRA `(.L_x_90) ;  /* 0x0000000000a48947 */ /* 0x004fec0003800000 */
[----:B-1----:R-:W-:Y:S01]  /*4940*/  IMAD.HI.U32 R31, R24, R7, RZ ;  /* 0x00000007181f7227 */ /* 0x002fe200078e00ff */
[----:B------:R-:W-:Y:S02]  /*4950*/  ISETP.NE.AND P0, PT, R6, 0x1, PT ;  /* 0x000000010600780c */ /* 0x000fe40003f05270 */
[----:B------:R-:W-:Y:S01]  /*4960*/  ISETP.NE.AND P2, PT, R26, 0x1, PT ;  /* 0x000000011a00780c */ /* 0x000fe20003f45270 */
[----:B----4-:R-:W-:Y:S01]  /*4970*/  IMAD.HI.U32 R34, R19, R16, RZ ;  /* 0x0000001013227227 */ /* 0x010fe200078e00ff */
[----:B------:R-:W-:Y:S02]  /*4980*/  SHF.R.U32.HI R31, RZ, R18, R31 ;  /* 0x00000012ff1f7219 */ /* 0x000fe4000001161f */
[----:B------:R-:W-:Y:S01]  /*4990*/  ISETP.NE.AND P5, PT, R2, 0x1, PT ;  /* 0x000000010200780c */ /* 0x000fe20003fa5270 */
[----:B------:R-:W-:Y:S01]  /*49a0*/  IMAD.HI.U32 R36, R13, R16, RZ ;  /* 0x000000100d247227 */ /* 0x000fe200078e00ff */
[----:B------:R-:W-:Y:S02]  /*49b0*/  SHF.R.U32.HI R34, RZ, R17, R34 ;  /* 0x00000011ff227219 */ /* 0x000fe40000011622 */
[----:B------:R-:W-:Y:S01]  /*49c0*/  SEL R3, R24, R31, !P0 ;  /* 0x0000001f18037207 */ /* 0x000fe20004000000 */
[C---:B------:R-:W-:Y:S01]  /*49d0*/  IMAD.HI.U32 R31, R8.reuse, R7, RZ ;  /* 0x00000007081f7227 */ /* 0x040fe200078e00ff */
[----:B------:R-:W-:Y:S02]  /*49e0*/  SEL R11, R19, R34, !P5 ;  /* 0x00000022130b7207 */ /* 0x000fe40006800000 */
[----:B------:R-:W-:Y:S01]  /*49f0*/  SHF.R.U32.HI R36, RZ, R17, R36 ;  /* 0x00000011ff247219 */ /* 0x000fe20000011624 */
[----:B------:R-:W-:Y:S01]  /*4a00*/  IMAD.HI.U32 R38, R3, R4, RZ ;  /* 0x0000000403267227 */ /* 0x000fe200078e00ff */
[----:B------:R-:W-:Y:S03]  /*4a10*/  SHF.R.U32.HI R31, RZ, R18, R31 ;  /* 0x00000012ff1f7219 */ /* 0x000fe6000001161f */
[----:B------:R-:W-:Y:S01]  /*4a20*/  IMAD.HI.U32 R34, R11, R4, RZ ;  /* 0x000000040b227227 */ /* 0x000fe200078e00ff */
[----:B------:R-:W-:Y:S02]  /*4a30*/  @P2 SHF.R.U32.HI R3, RZ, R5, R38 ;  /* 0x00000005ff032219 */ /* 0x000fe40000011626 */
[----:B------:R-:W-:Y:S02]  /*4a40*/  SEL R9, R8, R31, !P0 ;  /* 0x0000001f08097207 */ /* 0x000fe40004000000 */
[----:B------:R-:W-:Y:S01]  /*4a50*/  @P2 SHF.R.U32.HI R11, RZ, R5, R34 ;  /* 0x00000005ff0b2219 */ /* 0x000fe20000011622 */
[C---:B------:R-:W-:Y:S01]  /*4a60*/  IMAD R10, R26.reuse, R3, RZ ;  /* 0x000000031a0a7224 */ /* 0x040fe200078e02ff */
[----:B------:R-:W-:Y:S01]  /*4a70*/  SEL R3, R13, R36, !P5 ;  /* 0x000000240d037207 */ /* 0x000fe20006800000 */
[C---:B------:R-:W-:Y:S03]  /*4a80*/  IMAD.HI.U32 R14, R9.reuse, R4, RZ ;  /* 0x00000004090e7227 */ /* 0x040fe600078e00ff */
[----:B------:R-:W-:Y:S01]  /*4a90*/  ISETP.GE.AND P0, PT, R9, R10, PT ;  /* 0x0000000a0900720c */ /* 0x000fe20003f06270 */
[C---:B------:R-:W-:Y:S01]  /*4aa0*/  IMAD R12, R26.reuse, R11, RZ ;  /* 0x0000000b1a0c7224 */ /* 0x040fe200078e02ff */
[-C--:B------:R-:W-:Y:S04]  /*4ab0*/  SHF.R.U32.HI R14, RZ, R5.reuse, R14 ;  /* 0x00000005ff0e7219 */ /* 0x080fe8000001160e */
[----:B------:R-:W-:Y:S02]  /*4ac0*/  ISETP.GE.OR P0, PT, R3, R12, P0 ;  /* 0x0000000c0300720c */ /* 0x000fe40000706670 */
[----:B------:R-:W-:Y:S05]  /*4ad0*/  SEL R15, R9, R14, !P2 ;  /* 0x0000000e090f7207 */ /* 0x000fea0005000000 */
[----:B------:R-:W-:Y:S04]  /*4ae0*/  IMAD.MOV R14, RZ, RZ, -R15 ;  /* 0x000000ffff0e7224 */ /* 0x000fe800078e0a0f */
[----:B------:R-:W-:Y:S02]  /*4af0*/  IMAD R14, R26, R14, R9 ;  /* 0x0000000e1a0e7224 */ /* 0x000fe400078e0209 */
[C---:B------:R-:W-:Y:S05]  /*4b00*/  @!P0 IMAD.HI.U32 R10, R3.reuse, R4, RZ ;  /* 0x00000004030a8227 */ /* 0x040fea00078e00ff */
[----:B------:R-:W-:Y:S04]  /*4b10*/  @!P0 SHF.R.U32.HI R10, RZ, R5, R10 ;  /* 0x00000005ff0a8219 */ /* 0x000fe8000001160a */
[----:B------:R-:W-:Y:S01]  /*4b20*/  @!P0 SEL R0, R3, R10, !P2 ;  /* 0x0000000a03008207 */ /* 0x000fe20005000000 */
[----:B------:R-:W-:Y:S03]  /*4b30*/  IMAD.MOV R10, RZ, RZ, -R3 ;  /* 0x000000ffff0a7224 */ /* 0x000fe600078e0a03 */
[----:B------:R-:W-:Y:S01]  /*4b40*/  @!P0 IADD3 R15, PT, PT, R15, -R0, RZ ;  /* 0x800000000f0f8210 */ /* 0x000fe20007ffe0ff */
[----:B------:R-:W-:Y:S01]  /*4b50*/  @!P0 IMAD R0, R11, R14, R0 ;  /* 0x0000000e0b008224 */ /* 0x000fe200078e0200 */
[----:B------:R-:W-:Y:S01]  /*4b60*/  IADD3 R11, PT, PT, -R9, RZ, RZ ;  /* 0x000000ff090b7210 */ /* 0x000fe20007ffe1ff */
[----:B------:R-:W-:Y:S02]  /*4b70*/  IMAD R13, R2, R10, R13 ;  /* 0x0000000a020d7224 */ /* 0x000fe400078e020d */
[----:B------:R-:W-:Y:S02]  /*4b80*/  @!P0 IMAD R9, R15, R26, R3 ;  /* 0x0000001a0f098224 */ /* 0x000fe400078e0203 */
[----:B------:R-:W-:Y:S02]  /*4b90*/  @!P0 IMAD.MOV.U32 R3, RZ, RZ, R0 ;  /* 0x000000ffff038224 */ /* 0x000fe400078e0000 */
[----:B------:R-:W-:Y:S02]  /*4ba0*/  IMAD R8, R6, R11, R8 ;  /* 0x0000000b06087224 */ /* 0x000fe400078e0208 */
[----:B------:R-:W-:Y:S02]  /*4bb0*/  IMAD R13, R3, R2, R13 ;  /* 0x00000002030d7224 */ /* 0x000fe400078e020d */
[----:B------:R-:W-:Y:S02]  /*4bc0*/  IMAD R8, R9, R6, R8 ;  /* 0x0000000609087224 */ /* 0x000fe400078e0208 */
.L_x_90:
[----:B------:R-:W-:Y:S05]  /*4bd0*/  BRA.U UP1, `(.L_x_91) ;  /* 0x0000000101107547 */ /* 0x000fea000b800000 */
[----:B------:R-:W-:Y:S04]  /*4be0*/  MOV R0, UR6 ;  /* 0x0000000600007c02 */ /* 0x000fe80008000f00 */
[----:B------:R-:W-:Y:S04]  /*4bf0*/  SHF.L.U32 R3, R0, 0x1f, RZ ;  /* 0x0000001f00037819 */ /* 0x000fe800000006ff */
[----:B------:R-:W2:Y:S02]  /*4c00*/  SYNCS.PHASECHK.TRANS64.TRYWAIT P0, [UR7+0x1a8], R3 ;  /* 0x0001a803ff0075a7 */ /* 0x000ea40008001107 */
[----:B--2---:R-:W-:Y:S05]  /*4c10*/  @!P0 BRA `(.L_x_92) ;  /* 0x0000002c00b08947 */ /* 0x004fea0003800000 */
.L_x_91:
[----:B------:R-:W-:Y:S05]  /*4c20*/  BRA.U !UP3, `(.L_x_93) ;  /* 0x000000010b347547 */ /* 0x000fea000b800000 */
[----:B------:R-:W-:Y:S01]  /*4c30*/  UPLOP3.LUT UP0, UPT, UPT, UPT, UP2, 0x80, 0x8 ;  /* 0x000000000008789c */ /* 0x000fe20003f0f020 */
[----:B--2---:R-:W-:Y:S02]  /*4c40*/  HFMA2 R0, -RZ, RZ, 0, 5.9604644775390625e-08 ;  /* 0x00000001ff007431 */ /* 0x004fe400000001ff */
[----:B------:R-:W-:Y:S03]  /*4c50*/  IMAD.MOV.U32 R70, RZ, RZ, 0x1 ;  /* 0x00000001ff467424 */ /* 0x000fe600078e00ff */
[----:B------:R-:W-:Y:S05]  /*4c60*/  PLOP3.LUT P0, PT, PT, PT, UP0, 0x80, 0x8 ;  /* 0x000000000008781c */ /* 0x000fea0003f0f008 */
[----:B------:R-:W2:Y:S01]  /*4c70*/  @UP0 LDCU.64 UR10, c[0x0][0x888] ;  /* 0x00011100ff0a07ac */ /* 0x000ea20008000a00 */
[----:B------:R-:W-:Y:S07]  /*4c80*/  @UP0 UIMAD UR8, UR36, UR4, URZ ;  /* 0x00000004240802a4 */ /* 0x000fee000f8e02ff */
[----:B------:R-:W-:Y:S01]  /*4c90*/  @!P0 PRMT R70, R0, 0x7610, R70 ;  /* 0x0000761000468816 */ /* 0x000fe20000000046 */
[----:B--2---:R-:W-:Y:S03]  /*4ca0*/  @UP0 UIMAD.WIDE UR10, UR8, 0x4, UR10 ;  /* 0x00000004080a08a5 */ /* 0x004fe6000f8e020a */
[----:B------:R-:W2:Y:S03]  /*4cb0*/  @!UP0 LDCU UR8, c[0x0][0x880] ;  /* 0x00011000ff0887ac */ /* 0x000ea60008000800 */
[----:B------:R-:W-:Y:S01]  /*4cc0*/  IMAD.U32 R10, RZ, RZ, UR10 ;  /* 0x0000000aff0a7e24 */ /* 0x000fe2000f8e00ff */
[----:B------:R-:W-:Y:S05]  /*4cd0*/  MOV R11, UR11 ;  /* 0x0000000b000b7c02 */ /* 0x000fea0008000f00 */
[----:B------:R3:W5:Y:S02]  /*4ce0*/  @P0 LDG.E R35, desc[UR40][R10.64] ;  /* 0x000000280a230981 */ /* 0x000764000c1e1900 */
[----:B--23--:R-:W-:Y:S07]  /*4cf0*/  @!P0 IMAD.U32 R35, RZ, RZ, UR8 ;  /* 0x00000008ff238e24 */ /* 0x00cfee000f8e00ff */
.L_x_93:
[----:B-----5:R-:W-:Y:S01]  /*4d00*/  @!P4 FSETP.EQ.AND P5, PT, R35, RZ, PT ;  /* 0x000000ff2300c20b */ /* 0x020fe20003fa2000 */
[----:B------:R-:W-:Y:S01]  /*4d10*/  @!UPT UIADD3 URZ, UPT, UPT, URZ, URZ, URZ ;  /* 0x000000fffffff290 */ /* 0x000fe2000fffe0ff */
[----:B------:R-:W-:Y:S11]  /*4d20*/  @!P4 BRA `(.L_x_94) ;  /* 0x000000000014c947 */ /* 0x000ff60003800000 */
[----:B------:R-:W-:Y:S02]  /*4d30*/  LOP3.LUT P0, RZ, R70, 0xff, RZ, 0xc0, !PT ;  /* 0x000000ff46ff7812 */ /* 0x000fe4000780c0ff */
[----:B------:R-:W-:Y:S04]  /*4d40*/  PLOP3.LUT P5, PT, PT, PT, UP0, 0x80, 0x8 ;  /* 0x000000000008781c */ /* 0x000fe80003faf008 */
[----:B------:R-:W-:Y:S07]  /*4d50*/  PLOP3.LUT P5, PT, P5, PT, PT, 0x8, 0x80 ;  /* 0x000000000080781c */ /* 0x000fee0002fae170 */
[----:B------:R-:W-:Y:S11]  /*4d60*/  @P0 FSETP.EQ.AND P5, PT, R35, RZ, PT ;  /* 0x000000ff2300020b */ /* 0x000ff60003fa2000 */
[----:B------:R-:W-:Y:S02]  /*4d70*/  @!UPT UIADD3 URZ, UPT, UPT, URZ, URZ, URZ ;  /* 0x000000fffffff290 */ /* 0x000fe4000fffe0ff */
.L_x_94:
[----:B------:R-:W3:Y:S01]  /*4d80*/  LDC.64 R14, c[0x0][0xb10] ;  /* 0x0002c400ff0e7b82 */ /* 0x000ee20000000a00 */
[----:B------:R-:W-:Y:S01]  /*4d90*/  ULEA UR13, UR15, UR7, 0x3 ;  /* 0x000000070f0d7291 */ /* 0x000fe2000f8e18ff */
[----:B------:R-:W-:Y:S01]  /*4da0*/  SHF.L.U32 R12, R30, 0x1f, RZ ;  /* 0x0000001f1e0c7819 */ /* 0x000fe200000006ff */
[----:B------:R-:W-:Y:S01]  /*4db0*/  VIADD R29, R29, 0x1 ;  /* 0x000000011d1d7836 */ /* 0x000fe20000000000 */
[----:B------:R-:W-:Y:S04]  /*4dc0*/  @P3 SHF.R.U32.HI R27, RZ, 0x10, R21 ;  /* 0x00000010ff1b3819 */ /* 0x000fe80000011615 */
[----:B------:R-:W5:Y:S02]  /*4dd0*/  LDC.64 R10, c[0x0][0xb18] ;  /* 0x0002c600ff0a7b82 */ /* 0x000f640000000a00 */
[----:B------:R-:W1:Y:S01]  /*4de0*/  SYNCS.PHASECHK.TRANS64.TRYWAIT P4, [UR13+0x190], R12 ;  /* 0x0001900cff0075a7 */ /* 0x000e62000808110d */
[----:B---3--:R-:W-:Y:S05]  /*4df0*/  @!P1 IMAD.HI.U32 R14, R13, R14, RZ ;  /* 0x0000000e0d0e9227 */ /* 0x008fea00078e00ff */
[----:B--2---:R-:W2:Y:S01]  /*4e00*/  @!P1 LDC R0, c[0x0][0xb20] ;  /* 0x0002c800ff009b82 */ /* 0x004ea20000000800 */
[----:B------:R-:W-:Y:S01]  /*4e10*/  @!P1 SHF.R.U32.HI R14, RZ, R15, R14 ;  /* 0x0000000fff0e9219 */ /* 0x000fe2000001160e */
[----:B-----5:R-:W-:Y:S01]  /*4e20*/  @!P1 IMAD.HI.U32 R11, R8, R11, RZ ;  /* 0x0000000b080b9227 */ /* 0x020fe200078e00ff */
[----:B------:R-:W-:Y:S05]  /*4e30*/  @!P1 ISETP.NE.AND P0, PT, R10, 0x1, PT ;  /* 0x000000010a00980c */ /* 0x000fea0003f05270 */
[----:B------:R-:W3:Y:S01]  /*4e40*/  @!P1 LDC R3, c[0x0][0xb0c] ;  /* 0x0002c300ff039b82 */ /* 0x000ee20000000800 */
[----:B--2---:R-:W-:Y:S02]  /*4e50*/  @!P1 SHF.R.U32.HI R9, RZ, R0, R11 ;  /* 0x00000000ff099219 */ /* 0x004fe4000001160b */
[----:B---3--:R-:W-:Y:S02]  /*4e60*/  @!P1 ISETP.NE.AND P2, PT, R3, 0x1, PT ;  /* 0x000000010300980c */ /* 0x008fe40003f45270 */
[----:B------:R-:W-:Y:S02]  /*4e70*/  @!P1 SEL R9, R8, R9, !P0 ;  /* 0x0000000908099207 */ /* 0x000fe40004000000 */
[----:B------:R-:W-:Y:S02]  /*4e80*/  ELECT P0, URZ, PT ;  /* 0x0000000000ff782f */ /* 0x000fe40003800000 */
[----:B------:R-:W-:Y:S05]  /*4e90*/  @!P1 SEL R14, R13, R14, !P2 ;  /* 0x0000000e0d0e9207 */ /* 0x000fea0005000000 */
[----:B------:R-:W-:Y:S02]  /*4ea0*/  @!P1 IMAD.IADD R0, R9, 0x1, -R14 ;  /* 0x0000000109009824 */ /* 0x000fe400078e0a0e */
[----:B------:R-:W-:Y:S02]  /*4eb0*/  @!P1 IMAD.IADD R9, R14, 0x1, -R9 ;  /* 0x000000010e099824 */ /* 0x000fe400078e0a09 */
[----:B------:R-:W-:Y:S02]  /*4ec0*/  @!P1 IMAD R13, R0, R3, R13 ;  /* 0x00000003000d9224 */ /* 0x000fe400078e020d */
[----:B------:R-:W-:Y:S01]  /*4ed0*/  @!P1 IMAD R8, R9, R10, R8 ;  /* 0x0000000a09089224 */ /* 0x000fe200078e0208 */
[----:B-1----:R-:W-:Y:S06]  /*4ee0*/  @!P4 BRA `(.L_x_95) ;  /* 0x0000002c0014c947 */ /* 0x002fec0003800000 */
.L_x_193:
[----:B------:R-:W-:Y:S01]  /*4ef0*/  PLOP3.LUT P5, PT, P5, P0, PT, 0xf2, 0x2f ;  /* 0x00000000002f781c */ /* 0x000fe20002fa1e72 */
[----:B------:R-:W-:Y:S01]  /*4f00*/  UMOV UR16, 0x0 ;  /* 0x0000000000107882 */ /* 0x000fe20000000000 */
[----:B------:R-:W-:Y:S01]  /*4f10*/  UMOV UR17, 0x10000000 ;  /* 0x1000000000117882 */ /* 0x000fe20000000000 */
[----:B------:R-:W-:Y:S01]  /*4f20*/  UMOV UR12, UR36 ;  /* 0x00000024000c7c82 */ /* 0x000fe20008000000 */
[----:B------:R-:W-:Y:S09]  /*4f30*/  @P3 R2UR UR36, R27 ;  /* 0x000000001b2432ca */ /* 0x000ff200000e0000 */
[----:B-1----:R-:W-:Y:S01]  /*4f40*/  @!P5 IADD3 R3, P0, PT, R32, 0x580, RZ ;  /* 0x000005802003d810 */ /* 0x002fe20007f1e0ff */
[----:B------:R-:W-:Y:S01]  /*4f50*/  @!P5 IMAD.SHL.U32 R63, R63, 0x10, RZ ;  /* 0x000000103f3fd824 */ /* 0x000fe200078e00ff */
[----:B------:R-:W-:Y:S01]  /*4f60*/  VOTEU.ALL UP1, P5 ;  /* 0x0000000000ff7886 */ /* 0x000fe20002820000 */
[----:B------:R-:W-:Y:S01]  /*4f70*/  @!P5 IMAD.SHL.U32 R69, R69, 0x80, RZ ;  /* 0x000000804545d824 */ /* 0x000fe200078e00ff */
[----:B------:R-:W-:Y:S01]  /*4f80*/  @!P5 R2UR UR9, R3 ;  /* 0x000000000309d2ca */ /* 0x000fe200000e0000 */
[----:B------:R-:W-:Y:S01]  /*4f90*/  @!P5 IMAD.X R0, RZ, RZ, R33, P0 ;  /* 0x000000ffff00d224 */ /* 0x000fe200000e0621 */
[----:B------:R-:W-:Y:S01]  /*4fa0*/  @!P5 R2UR UR10, R63 ;  /* 0x000000003f0ad2ca */ /* 0x000fe200000e0000 */
[----:B------:R-:W-:Y:S01]  /*4fb0*/  @!UP1 ULEA UR14, UR15, UR7, 0xc ;  /* 0x000000070f0e9291 */ /* 0x000fe2000f8e60ff */
[----:B------:R-:W-:Y:S01]  /*4fc0*/  @!P5 R2UR UR11, R69 ;  /* 0x00000000450bd2ca */ /* 0x000fe200000e0000 */
[----:B------:R-:W-:Y:S01]  /*4fd0*/  UIADD3 UR15, UPT, UPT, UR15, 0x1, URZ ;  /* 0x000000010f0f7890 */ /* 0x000fe2000fffe0ff */
[----:B------:R-:W-:Y:S01]  /*4fe0*/  @!P5 R2UR UR8, R0 ;  /* 0x000000000008d2ca */ /* 0x000fe200000e0000 */
[----:B------:R-:W-:Y:S01]  /*4ff0*/  IMAD.IADD R63, R8, 0x1, R62 ;  /* 0x00000001083f7824 */ /* 0x000fe200078e023e */
[----:B------:R-:W-:Y:S01]  /*5000*/  ISETP.NE.AND P0, PT, R29, 0x2, PT ;  /* 0x000000021d00780c */ /* 0x000fe20003f05270 */
[----:B------:R-:W-:Y:S03]  /*5010*/  IMAD.IADD R69, R13, 0x1, R68 ;  /* 0x000000010d457824 */ /* 0x000fe600078e0244 */
[----:B------:R-:W-:Y:S01]  /*5020*/  SEL R3, RZ, 0x1, P0 ;  /* 0x00000001ff037807 */ /* 0x000fe20000000000 */
[----:B------:R-:W-:Y:S01]  /*5030*/  IMAD.U32 R10, RZ, RZ, UR9 ;  /* 0x00000009ff0a7e24 */ /* 0x000fe2000f8e00ff */
[----:B------:R-:W-:Y:S01]  /*5040*/  UIADD3 UR9, UPT, UPT, UR13, 0x180, URZ ;  /* 0x000001800d097890 */ /* 0x000fe2000fffe0ff */
[----:B------:R-:W-:Y:S02]  /*5050*/  SEL R29, R29, RZ, P0 ;  /* 0x000000ff1d1d7207 */ /* 0x000fe40000000000 */
[----:B------:R-:W-:Y:S02]  /*5060*/  LOP3.LUT R28, R28, R3, RZ, 0x3c, !PT ;  /* 0x000000031c1c7212 */ /* 0x000fe400078e3cff */
[----:B------:R-:W-:Y:S01]  /*5070*/  IMAD.U32 R11, RZ, RZ, UR8 ;  /* 0x00000008ff0b7e24 */ /* 0x000fe2000f8e00ff */
[----:B------:R-:W-:Y:S01]  /*5080*/  @!P5 R2UR UR18, R10 ;  /* 0x000000000a12d2ca */ /* 0x000fe200000e0000 */
[----:B------:R-:W-:Y:S01]  /*5090*/  @!UP1 UIADD3 UR8, UPT, UPT, UR14, 0x300, URZ ;  /* 0x000003000e089890 */ /* 0x000fe2000fffe0ff */
[----:B------:R-:W-:Y:S02]  /*50a0*/  VOTEU.ALL UP1, P5 ;  /* 0x0000000000ff7886 */ /* 0x000fe40002820000 */
[----:B------:R-:W-:Y:S01]  /*50b0*/  @!P5 R2UR UR19, R11 ;  /* 0x000000000b13d2ca */ /* 0x000fe200000e0000 */
[----:B------:R-:W-:Y:S11]  /*50c0*/  UPRMT UR14, UR37, 0x654, UR9 ;  /* 0x00000654250e7896 */ /* 0x000ff60008000009 */
[----:B------:R-:W-:Y:S01]  /*50d0*/  @!UPT UIADD3 URZ, UPT, UPT, URZ, URZ, URZ ;  /* 0x000000fffffff290 */ /* 0x000fe2000fffe0ff */
[----:B------:R2:W-:Y:S01]  /*50e0*/  @!UP1 UTMALDG.3D [UR8], [UR18], desc[UR16] ;  /* 0x00001008120095b4 */ /* 0x0005e20008011000 */
[----:B------:R2:W-:Y:S01]  /*50f0*/  @!P5 SYNCS.ARRIVE.TRANS64.RED.A0TR RZ, [UR13+0x180], R25 ;  /* 0x00018019ffffd9a7 */ /* 0x0005e2000830040d */
[----:B------:R-:W-:Y:S04]  /*5100*/  UISETP.NE.AND UP1, UPT, UR15, 0x2, UPT ;  /* 0x000000020f00788c */ /* 0x000fe8000bf25270 */
[----:B------:R-:W-:Y:S02]  /*5110*/  USEL UR13, URZ, 0x1, UP1 ;  /* 0x00000001ff0d7887 */ /* 0x000fe40008800000 */
[----:B------:R-:W-:Y:S02]  /*5120*/  USEL UR15, UR15, URZ, UP1 ;  /* 0x000000ff0f0f7287 */ /* 0x000fe40008800000 */
[----:B------:R-:W-:Y:S02]  /*5130*/  UPLOP3.LUT UP1, UPT, UPT, UPT, UPT, 0x80, 0x8 ;  /* 0x000000000008789c */ /* 0x000fe40003f2f070 */
[----:B------:R-:W-:Y:S01]  /*5140*/  LOP3.LUT R30, R30, UR13, RZ, 0x3c, !PT ;  /* 0x0000000d1e1e7c12 */ /* 0x000fe2000f8e3cff */
[----:B------:R-:W-:Y:S01]  /*5150*/  SYNCS.ARRIVE.TRANS64.RED.A1T0 RZ, [UR14], RZ ;  /* 0x000000ffffff79a7 */ /* 0x000fe2000810040e */
[----:B------:R-:W-:Y:S07]  /*5160*/  @P3 BRA `(.L_x_96) ;  /* 0xfffffff400983947 */ /* 0x000fee000383ffff */
[----:B------:R-:W-:Y:S01]  /*5170*/  UIADD3 UR7, UPT, UPT, UR7, 0x190, URZ ;  /* 0x0000019007077890 */ /* 0x000fe2000fffe0ff */
[----:B------:R-:W-:-:S03]  /*5180*/  SHF.L.U32 R3, R30, 0x1f, RZ ;  /* 0x0000001f1e037819 */ /* 0x000fc600000006ff */
[----:B------:R-:W-:-:S09]  /*5190*/  ULEA UR4, UR15, UR7, 0x3 ;  /* 0x000000070f047291 */ /* 0x000fd2000f8e18ff */
[----:B------:R-:W1:Y:S02]  /*51a0*/  SYNCS.PHASECHK.TRANS64.TRYWAIT P0, [UR4], R3 ;  /* 0x00000003ff0075a7 */ /* 0x000e640008001104 */
[----:B-1----:R-:W-:Y:S05]  /*51b0*/  @!P0 BRA `(.L_x_97) ;  /* 0x0000002800788947 */ /* 0x002fea0003800000 */
.L_x_195:
[----:B------:R-:W-:-:S04]  /*51c0*/  UIADD3 UR5, UPT, UPT, UR15, 0x1, URZ ;  /* 0x000000010f057890 */ /* 0x000fc8000fffe0ff */
[----:B------:R-:W-:-:S04]  /*51d0*/  UISETP.NE.AND UP0, UPT, UR5, 0x2, UPT ;  /* 0x000000020500788c */ /* 0x000fc8000bf05270 */
[----:B------:R-:W-:Y:S02]  /*51e0*/  USEL UR4, URZ, 0x1, UP0 ;  /* 0x00000001ff047887 */ /* 0x000fe40008000000 */
[----:B------:R-:W-:-:S04]  /*51f0*/  USEL UR5, UR5, URZ, UP0 ;  /* 0x000000ff05057287 */ /* 0x000fc80008000000 */
[----:B------:R-:W-:Y:S01]  /*5200*/  ULEA UR5, UR5, UR7, 0x3 ;  /* 0x0000000705057291 */ /* 0x000fe2000f8e18ff */
[----:B-1----:R-:W-:-:S04]  /*5210*/  LOP3.LUT R3, R30, UR4, RZ, 0x3c, !PT ;  /* 0x000000041e037c12 */ /* 0x002fc8000f8e3cff */
[----:B------:R-:W-:Y:S01]  /*5220*/  SHF.L.U32 R3, R3, 0x1f, RZ ;  /* 0x0000001f03037819 */ /* 0x000fe200000006ff */
[----:B------:R-:W-:-:S07]  /*5230*/  IMAD.U32 R0, RZ, RZ, UR5 ;  /* 0x00000005ff007e24 */ /* 0x000fce000f8e00ff */
.L_x_98:
[----:B-1----:R1:W3:Y:S02]  /*5240*/  SYNCS.PHASECHK.TRANS64.TRYWAIT P0, [R0+URZ], R3 ;  /* 0x00000003000075a7 */ /* 0x0022e400080011ff */
[----:B---3--:R-:W-:Y:S05]  /*5250*/  @!P0 NANOSLEEP.SYNCS 0x989680 ;  /* 0x009896800000895d */ /* 0x008fea0003900000 */
[----:B------:R-:W3:Y:S02]  /*5260*/  @!P0 SYNCS.PHASECHK.TRANS64 P0, [R0+URZ], R3 ;  /* 0x00000003000085a7 */ /* 0x000ee400080010ff */
[----:B--23--:R-:W-:Y:S05]  /*5270*/  @P0 EXIT ;  /* 0x000000000000094d */ /* 0x00cfea0003800000 */
[----:B------:R-:W-:Y:S05]  /*5280*/  BRA `(.L_x_98) ;  /* 0xfffffffc00ec7947 */ /* 0x000fea000383ffff */
.L_x_88:
[----:B------:R-:W-:-:S06]  /*5290*/  UISETP.GE.AND UP1, UPT, UR8, 0x4, UPT ;  /* 0x000000040800788c */ /* 0x000fcc000bf26270 */
[----:B------:R-:W-:-:S13]  /*52a0*/  PLOP3.LUT P0, PT, PT, PT, UP1, 0x80, 0x8 ;  /* 0x000000000008781c */ /* 0x000fda0003f0f018 */
[----:B------:R-:W-:Y:S05]  /*52b0*/  @!P0 EXIT ;  /* 0x000000000000894d */ /* 0x000fea0003800000 */
[----:B------:R-:W-:Y:S01]  /*52c0*/  BAR.SYNC.DEFER_BLOCKING 0x6, 0xa0 ;  /* 0x0182800000007b1d */ /* 0x000fe20000010000 */
[C---:B------:R-:W-:Y:S02]  /*52d0*/  IMAD.SHL.U32 R3, R87.reuse, 0x10, RZ ;  /* 0x0000001057037824 */ /* 0x040fe400078e00ff */
[----:B------:R-:W-:Y:S02]  /*52e0*/  HFMA2 R84, -RZ, RZ, 0, 0 ;  /* 0x00000000ff547431 */ /* 0x000fe400000001ff */
[C---:B------:R-:W-:Y:S01]  /*52f0*/  IMAD.SHL.U32 R86, R87.reuse, 0x2, RZ ;  /* 0x0000000257567824 */ /* 0x040fe200078e00ff */
[----:B------:R-:W-:Y:S01]  /*5300*/  CS2R R82, SRZ ;  /* 0x0000000000527805 */ /* 0x000fe2000001ff00 */
[----:B------:R-:W-:Y:S01]  /*5310*/  IMAD.U32 R33, R87, 0x10000, RZ ;  /* 0x0001000057217824 */ /* 0x000fe200078e00ff */
[----:B------:R-:W-:Y:S01]  /*5320*/  UMOV UR42, 0x400 ;  /* 0x00000400002a7882 */ /* 0x000fe20000000000 */
[----:B------:R-:W1:Y:S01]  /*5330*/  LDC R73, c[0x0][0x370] ;  /* 0x0000dc00ff497b82 */ /* 0x000e620000000800 */
[----:B------:R-:W-:Y:S01]  /*5340*/  ULEA UR42, UR37, UR42, 0x18 ;  /* 0x0000002a252a7291 */ /* 0x000fe2000f8ec0ff */
[----:B------:R-:W-:Y:S01]  /*5350*/  LOP3.LUT P0, R5, R3, 0x40, RZ, 0xc0, !PT ;  /* 0x0000004003057812 */ /* 0x000fe2000780c0ff */
[----:B------:R-:W-:Y:S01]  /*5360*/  IMAD.MOV.U32 R85, RZ, RZ, 0x1 ;  /* 0x00000001ff557424 */ /* 0x000fe200078e00ff */
[----:B------:R-:W-:Y:S01]  /*5370*/  LOP3.LUT R33, R33, 0x600000, RZ, 0xc0, !PT ;  /* 0x0060000021217812 */ /* 0x000fe200078ec0ff */
[----:B------:R-:W-:Y:S01]  /*5380*/  IMAD.MOV.U32 R30, RZ, RZ, RZ ;  /* 0x000000ffff1e7224 */ /* 0x000fe200078e00ff */
[----:B------:R-:W-:Y:S01]  /*5390*/  LOP3.LUT R86, R5, 0x8, R86, 0xf8, !PT ;  /* 0x0000000805567812 */ /* 0x000fe200078ef856 */
[----:B------:R-:W-:Y:S01]  /*53a0*/  IMAD.MOV.U32 R90, RZ, RZ, RZ ;  /* 0x000000ffff5a7224 */ /* 0x000fe200078e00ff */
[----:B------:R-:W2:Y:S01]  /*53b0*/  LDC R28, c[0x0][0xb0c] ;  /* 0x0002c300ff1c7b82 */ /* 0x000ea20000000800 */
[----:B------:R-:W-:Y:S01]  /*53c0*/  P2R R75, PR, RZ, 0x1 ;  /* 0x00000001ff4b7803 */ /* 0x000fe20000000000 */
[----:B------:R-:W-:Y:S01]  /*53d0*/  IMAD.MOV.U32 R81, RZ, RZ, RZ ;  /* 0x000000ffff517224 */ /* 0x000fe200078e00ff */
[----:B------:R-:W-:Y:S01]  /*53e0*/  LOP3.LUT R86, R86, 0x7b0, R3, 0xf8, !PT ;  /* 0x000007b056567812 */ /* 0x000fe200078ef803 */
[----:B------:R-:W4:Y:S01]  /*53f0*/  LDCU.64 UR46, c[0x0][0x348] ;  /* 0x00006900ff2e77ac */ /* 0x000f220008000a00 */
[----:B------:R-:W-:-:S02]  /*5400*/  LOP3.LUT R87, R87, 0x60, RZ, 0xc0, !PT ;  /* 0x0000006057577812 */ /* 0x000fc400078ec0ff */
[----:B------:R-:W-:Y:S01]  /*5410*/  SHF.L.U32 R86, R86, 0x1, RZ ;  /* 0x0000000156567819 */ /* 0x000fe200000006ff */
[----:B------:R-:W1:Y:S01]  /*5420*/  LDC R71, c[0x0][0xb20] ;  /* 0x0002c800ff477b82 */ /* 0x000e620000000800 */
[----:B------:R-:W3:Y:S01]  /*5430*/  LDS R0, [UR42+0x260] ;  /* 0x0002602aff007984 */ /* 0x000ee20008000800 */
[----:B------:R-:W1:Y:S01]  /*5440*/  LDCU.64 UR38, c[0x0][0x888] ;  /* 0x00011100ff2677ac */ /* 0x000e620008000a00 */
[----:B------:R-:W-:-:S05]  /*5450*/  UIADD3 UR44, UPT, UPT, UR42, 0x300, URZ ;  /* 0x000003002a2c7890 */ /* 0x000fca000fffe0ff */
[----:B------:R-:W1:Y:S01]  /*5460*/  LDC R27, c[0x0][0xb30] ;  /* 0x0002cc00ff1b7b82 */ /* 0x000e620000000800 */
[----:B------:R-:W-:-:S07]  /*5470*/  UMOV UR43, URZ ;  /* 0x000000ff002b7c82 */ /* 0x000fce0008000000 */
[----:B------:R-:W1:Y:S08]  /*5480*/  LDC.64 R60, c[0x0][0xb10] ;  /* 0x0002c400ff3c7b82 */ /* 0x000e700000000a00 */
[----:B------:R-:W1:Y:S08]  /*5490*/  LDC.64 R24, c[0x0][0xb18] ;  /* 0x0002c600ff187b82 */ /* 0x000e700000000a00 */
[----:B------:R-:W1:Y:S08]  /*54a0*/  LDC.64 R56, c[0x0][0x888] ;  /* 0x00022200ff387b82 */ /* 0x000e700000000a00 */
[----:B------:R-:W1:Y:S01]  /*54b0*/  LDC.64 R22, c[0x0][0xb28] ;  /* 0x0002ca00ff167b82 */ /* 0x000e620000000a00 */
[----:B---3--:R-:W-:-:S07]  /*54c0*/  IADD3 R33, PT, PT, R0, R33, RZ ;  /* 0x0000002100217210 */ /* 0x008fce0007ffe0ff */
[----:B------:R-:W3:Y:S08]  /*54d0*/  LDC.64 R58, c[0x0][0x890] ;  /* 0x00022400ff3a7b82 */ /* 0x000ef00000000a00 */
[----:B------:R-:W1:Y:S08]  /*54e0*/  LDC.64 R54, c[0x0][0x8b0] ;  /* 0x00022c00ff367b82 */ /* 0x000e700000000a00 */
[----:B------:R-:W1:Y:S08]  /*54f0*/  LDC.64 R52, c[0x0][0x8a8] ;  /* 0x00022a00ff347b82 */ /* 0x000e700000000a00 */
[----:B--2-4-:R-:W1:Y:S02]  /*5500*/  LDC R72, c[0x0][0x374] ;  /* 0x0000dd00ff487b82 */ /* 0x014e640000000800 */
.L_x_118:
[C---:B------:R-:W-:Y:S02]  /*5510*/  LEA R0, R90.reuse, UR42, 0x3 ;  /* 0x0000002a5a007c11 */ /* 0x040fe4000f8e18ff */
[----:B------:R-:W-:Y:S02]  /*5520*/  SHF.L.U32 R3, R83, 0x1f, RZ ;  /* 0x0000001f53037819 */ /* 0x000fe400000006ff */
[----:B------:R-:W-:Y:S02]  /*5530*/  LEA R16, R90, UR42, 0x4 ;  /* 0x0000002a5a107c11 */ /* 0x000fe4000f8e20ff */
[----:B------:R-:W2:Y:S02]  /*5540*/  SYNCS.PHASECHK.TRANS64.TRYWAIT P0, [R0+URZ+0x1b0], R3 ;  /* 0x0001b003000075a7 */ /* 0x000ea400080011ff */
[----:B-12---:R-:W-:Y:S05]  /*5550*/  @!P0 BRA `(.L_x_99) ;  /* 0x0000002400a88947 */ /* 0x006fea0003800000 */
.L_x_196:
[----:B------:R-:W4:Y:S01]  /*5560*/  LDC.64 R12, c[0x0][0xb10] ;  /* 0x0002c400ff0c7b82 */ /* 0x000f220000000a00 */
[----:B------:R-:W3:Y:S01]  /*5570*/  LDS.128 R16, [R16+0x240] ;  /* 0x0002400010107984 */ /* 0x000ee20000000c00 */
[----:B-1----:R-:W-:Y:S01]  /*5580*/  ISETP.NE.AND P1, PT, R27, 0x1, PT ;  /* 0x000000011b00780c */ /* 0x002fe20003f25270 */
[----:B--2---:R-:W-:Y:S01]  /*5590*/  VIADD R0, R0, 0x1c0 ;  /* 0x000001c000007836 */ /* 0x004fe20000000000 */
[----:B------:R-:W-:Y:S04]  /*55a0*/  ISETP.GE.AND P0, PT, R26, 0x1, PT ;  /* 0x000000011a00780c */ /* 0x000fe80003f06270 */
[----:B------:R-:W1:Y:S01]  /*55b0*/  LDC.64 R10, c[0x0][0xb18] ;  /* 0x0002c600ff0a7b82 */ /* 0x000e620000000a00 */
[----:B------:R-:W-:Y:S01]  /*55c0*/  PRMT R0, RZ, 0x654, R0 ;  /* 0x00000654ff007816 */ /* 0x000fe20000000000 */
[----:B------:R-:W-:Y:S01]  /*55d0*/  @!PT LDS RZ, [RZ] ;  /* 0x00000000fffff984 */ /* 0x000fe20000000800 */
[----:B------:R-:W-:Y:S01]  /*55e0*/  @!PT LDS RZ, [RZ] ;  /* 0x00000000fffff984 */ /* 0x000fe20000000800 */
[----:B------:R-:W-:Y:S01]  /*55f0*/  @!PT LDS RZ, [RZ] ;  /* 0x00000000fffff984 */ /* 0x000fe20000000800 */
[----:B------:R-:W-:Y:S01]  /*5600*/  @!PT LDS RZ, [RZ] ;  /* 0x00000000fffff984 */ /* 0x000fe20000000800 */
[----:B------:R2:W-:Y:S06]  /*5610*/  MEMBAR.ALL.CTA ;  /* 0x0000000000007992 */ /* 0x0005ec0000008000 */
[----:B--2---:R-:W2:Y:S01]  /*5620*/  FENCE.VIEW.ASYNC.S ;  /* 0x00000000000073c6 */ /* 0x004ea20000000000 */
[----:B------:R-:W1:Y:S08]  /*5630*/  @!P1 LDC R14, c[0x0][0xb20] ;  /* 0x0002c800ff0e9b82 */ /* 0x000e700000000800 */
[----:B------:R-:W1:Y:S01]  /*5640*/  @!P1 LDC R9, c[0x0][0xb0c] ;  /* 0x0002c300ff099b82 */ /* 0x000e620000000800 */
[----:B--2---:R2:W-:Y:S01]  /*5650*/  SYNCS.ARRIVE.TRANS64.RED.A1T0 RZ, [R0+URZ], RZ ;  /* 0x000000ff00ff79a7 */ /* 0x0045e200081004ff */
[----:B---3--:R-:W-:Y:S04]  /*5660*/  LOP3.LUT P4, RZ, R18, 0x1, RZ, 0xc0, !PT ;  /* 0x0000000112ff7812 */ /* 0x008fe8000788c0ff */
[----:B------:R-:W-:Y:S09]  /*5670*/  P2R R88, PR, RZ, 0x10 ;  /* 0x00000010ff587803 */ /* 0x000ff20000000000 */
[----:B------:R-:W-:Y:S02]  /*5680*/  @P4 MOV R31, R16 ;  /* 0x00000010001f4202 */ /* 0x000fe40000000f00 */
[----:B------:R-:W-:Y:S01]  /*5690*/  @P4 LOP3.LUT R29, R17, 0xffff, RZ, 0xc0, !PT ;  /* 0x0000ffff111d4812 */ /* 0x000fe200078ec0ff */
[----:B--2-4-:R-:W-:Y:S06]  /*56a0*/  @!P0 BRA `(.L_x_100) ;  /* 0x0000000000a48947 */ /* 0x014fec0003800000 */
[----:B------:R-:W-:Y:S01]  /*56b0*/  IMAD.HI.U32 R34, R72, R25, RZ ;  /* 0x0000001948227227 */ /* 0x000fe200078e00ff */
[----:B------:R-:W-:Y:S02]  /*56c0*/  ISETP.NE.AND P0, PT, R24, 0x1, PT ;  /* 0x000000011800780c */ /* 0x000fe40003f05270 */
[----:B------:R-:W-:Y:S01]  /*56d0*/  ISETP.NE.AND P2, PT, R26, 0x1, PT ;  /* 0x000000011a00780c */ /* 0x000fe20003f45270 */
[-C--:B------:R-:W-:Y:S01]  /*56e0*/  IMAD.HI.U32 R20, R73, R60.reuse, RZ ;  /* 0x0000003c49147227 */ /* 0x080fe200078e00ff */
[----:B------:R-:W-:Y:S02]  /*56f0*/  SHF.R.U32.HI R21, RZ, R71, R34 ;  /* 0x00000047ff157219 */ /* 0x000fe40000011622 */
[----:B------:R-:W-:Y:S01]  /*5700*/  ISETP.NE.AND P3, PT, R28, 0x1, PT ;  /* 0x000000011c00780c */ /* 0x000fe20003f65270 */
[----:B------:R-:W-:Y:S01]  /*5710*/  IMAD.HI.U32 R38, R29, R25, RZ ;  /* 0x000000191d267227 */ /* 0x000fe200078e00ff */
[----:B------:R-:W-:Y:S02]  /*5720*/  SHF.R.U32.HI R20, RZ, R61, R20 ;  /* 0x0000003dff147219 */ /* 0x000fe40000011614 */
[----:B------:R-:W-:Y:S01]  /*5730*/  SEL R3, R72, R21, !P0 ;  /* 0x0000001548037207 */ /* 0x000fe20004000000 */
[----:B------:R-:W-:Y:S01]  /*5740*/  IMAD.HI.U32 R36, R31, R60, RZ ;  /* 0x0000003c1f247227 */ /* 0x000fe200078e00ff */
[----:B------:R-:W-:Y:S03]  /*5750*/  SEL R7, R73, R20, !P3 ;  /* 0x0000001449077207 */ /* 0x000fe60005800000 */
[-C--:B------:R-:W-:Y:S01]  /*5760*/  IMAD.HI.U32 R20, R3, R22.reuse, RZ ;  /* 0x0000001603147227 */ /* 0x080fe200078e00ff */
[----:B------:R-:W-:Y:S03]  /*5770*/  SHF.R.U32.HI R36, RZ, R61, R36 ;  /* 0x0000003dff247219 */ /* 0x000fe60000011624 */
[----:B------:R-:W-:Y:S01]  /*5780*/  IMAD.HI.U32 R34, R7, R22, RZ ;  /* 0x0000001607227227 */ /* 0x000fe200078e00ff */
[----:B------:R-:W-:Y:S02]  /*5790*/  @P2 SHF.R.U32.HI R3, RZ, R23, R20 ;  /* 0x00000017ff032219 */ /* 0x000fe40000011614 */
[----:B------:R-:W-:Y:S02]  /*57a0*/  SHF.R.U32.HI R20, RZ, R71, R38 ;  /* 0x00000047ff147219 */ /* 0x000fe40000011626 */
[----:B------:R-:W-:Y:S01]  /*57b0*/  @P2 SHF.R.U32.HI R7, RZ, R23, R34 ;  /* 0x00000017ff072219 */ /* 0x000fe20000011622 */
[C---:B------:R-:W-:Y:S01]  /*57c0*/  IMAD R2, R26.reuse, R3, RZ ;  /* 0x000000031a027224 */ /* 0x040fe200078e02ff */
[----:B------:R-:W-:Y:S02]  /*57d0*/  SEL R5, R29, R20, !P0 ;  /* 0x000000141d057207 */ /* 0x000fe40004000000 */
[----:B------:R-:W-:Y:S01]  /*57e0*/  SEL R3, R31, R36, !P3 ;  /* 0x000000241f037207 */ /* 0x000fe20005800000 */
[----:B------:R-:W-:Y:S01]  /*57f0*/  IMAD R4, R26, R7, RZ ;  /* 0x000000071a047224 */ /* 0x000fe200078e02ff */
[C---:B------:R-:W-:Y:S01]  /*5800*/  ISETP.GE.AND P0, PT, R5.reuse, R2, PT ;  /* 0x000000020500720c */ /* 0x040fe20003f06270 */
[----:B------:R-:W-:Y:S03]  /*5810*/  IMAD.HI.U32 R6, R5, R22, RZ ;  /* 0x0000001605067227 */ /* 0x000fe600078e00ff */
[----:B------:R-:W-:Y:S01]  /*5820*/  ISETP.GE.OR P0, PT, R3, R4, P0 ;  /* 0x000000040300720c */ /* 0x000fe20000706670 */
[----:B------:R-:W-:Y:S01]  /*5830*/  IMAD.MOV R4, RZ, RZ, -R3 ;  /* 0x000000ffff047224 */ /* 0x000fe200078e0a03 */
[-C--:B------:R-:W-:Y:S03]  /*5840*/  SHF.R.U32.HI R6, RZ, R23.reuse, R6 ;  /* 0x00000017ff067219 */ /* 0x080fe60000011606 */
[----:B------:R-:W-:Y:S01]  /*5850*/  IMAD R31, R28, R4, R31 ;  /* 0x000000041c1f7224 */ /* 0x000fe200078e021f */
[----:B------:R-:W-:Y:S05]  /*5860*/  SEL R15, R5, R6, !P2 ;  /* 0x00000006050f7207 */ /* 0x000fea0005000000 */
[----:B------:R-:W-:Y:S02]  /*5870*/  IMAD.MOV R6, RZ, RZ, -R15 ;  /* 0x000000ffff067224 */ /* 0x000fe400078e0a0f */
[C---:B------:R-:W-:Y:S04]  /*5880*/  @!P0 IMAD.HI.U32 R2, R3.reuse, R22, RZ ;  /* 0x0000001603028227 */ /* 0x040fe800078e00ff */
[----:B------:R-:W-:Y:S01]  /*5890*/  IMAD R6, R26, R6, R5 ;  /* 0x000000061a067224 */ /* 0x000fe200078e0205 */
[----:B------:R-:W-:Y:S04]  /*58a0*/  @!P0 SHF.R.U32.HI R2, RZ, R23, R2 ;  /* 0x00000017ff028219 */ /* 0x000fe80000011602 */
[----:B------:R-:W-:Y:S02]  /*58b0*/  @!P0 SEL R0, R3, R2, !P2 ;  /* 0x0000000203008207 */ /* 0x000fe40005000000 */
[----:B------:R-:W-:Y:S02]  /*58c0*/  IADD3 R2, PT, PT, -R5, RZ, RZ ;  /* 0x000000ff05027210 */ /* 0x000fe40007ffe1ff */
[----:B------:R-:W-:Y:S01]  /*58d0*/  @!P0 IADD3 R8, PT, PT, R15, -R0, RZ ;  /* 0x800000000f088210 */ /* 0x000fe20007ffe0ff */
[----:B------:R-:W-:Y:S02]  /*58e0*/  @!P0 IMAD R0, R7, R6, R0 ;  /* 0x0000000607008224 */ /* 0x000fe400078e0200 */
[----:B------:R-:W-:Y:S02]  /*58f0*/  IMAD R29, R24, R2, R29 ;  /* 0x00000002181d7224 */ /* 0x000fe400078e021d */
[----:B------:R-:W-:Y:S02]  /*5900*/  @!P0 IMAD R5, R8, R26, R3 ;  /* 0x0000001a08058224 */ /* 0x000fe400078e0203 */
[----:B------:R-:W-:Y:S04]  /*5910*/  @!P0 IMAD.MOV.U32 R3, RZ, RZ, R0 ;  /* 0x000000ffff038224 */ /* 0x000fe800078e0000 */
[----:B------:R-:W-:Y:S02]  /*5920*/  IMAD R31, R3, R28, R31 ;  /* 0x0000001c031f7224 */ /* 0x000fe400078e021f */
[----:B------:R-:W-:Y:S07]  /*5930*/  IMAD R29, R5, R24, R29 ;  /* 0x00000018051d7224 */ /* 0x000fee00078e021d */
.L_x_100:
[----:B------:R-:W-:Y:S01]  /*5940*/  @!P1 IMAD.HI.U32 R0, R31, R12, RZ ;  /* 0x0000000c1f009227 */ /* 0x000fe200078e00ff */
[----:B-1----:R-:W-:Y:S01]  /*5950*/  @!P1 ISETP.NE.AND P0, PT, R10, 0x1, PT ;  /* 0x000000010a00980c */ /* 0x002fe20003f05270 */
[----:B------:R-:W-:Y:S01]  /*5960*/  ULOP3.LUT UP0, URZ, UR44, 0x90, URZ, 0xc0, !UPT ;  /* 0x000000902cff7892 */ /* 0x000fe2000f80c0ff */
[----:B------:R-:W-:Y:S01]  /*5970*/  @!P1 ISETP.NE.AND P2, PT, R9, 0x1, PT ;  /* 0x000000010900980c */ /* 0x000fe20003f45270 */
[----:B------:R-:W-:Y:S01]  /*5980*/  @!P1 IMAD.HI.U32 R3, R29, R11, RZ ;  /* 0x0000000b1d039227 */ /* 0x000fe200078e00ff */
[----:B------:R-:W-:Y:S02]  /*5990*/  @!P1 SHF.R.U32.HI R0, RZ, R13, R0 ;  /* 0x0000000dff009219 */ /* 0x000fe40000011600 */
[----:B------:R-:W-:Y:S01]  /*59a0*/  @P4 SHF.R.U32.HI R80, RZ, 0x10, R17 ;  /* 0x00000010ff504819 */ /* 0x000fe20000011611 */
[----:B------:R-:W-:Y:S01]  /*59b0*/  VIADD R90, R90, 0x1 ;  /* 0x000000015a5a7836 */ /* 0x000fe20000000000 */
[----:B------:R-:W-:Y:S02]  /*59c0*/  @!P1 SHF.R.U32.HI R2, RZ, R14, R3 ;  /* 0x0000000eff029219 */ /* 0x000fe40000011603 */
[----:B------:R-:W-:Y:S02]  /*59d0*/  @!P1 SEL R3, R31, R0, !P2 ;  /* 0x000000001f039207 */ /* 0x000fe40005000000 */
[----:B------:R-:W-:Y:S05]  /*59e0*/  @!P1 SEL R2, R29, R2, !P0 ;  /* 0x000000021d029207 */ /* 0x000fea0004000000 */
[----:B------:R-:W-:Y:S02]  /*59f0*/  @!P1 IMAD.IADD R0, R2, 0x1, -R3 ;  /* 0x0000000102009824 */ /* 0x000fe400078e0a03 */
[----:B------:R-:W-:Y:S02]  /*5a00*/  @!P1 IMAD.IADD R2, R3, 0x1, -R2 ;  /* 0x0000000103029824 */ /* 0x000fe400078e0a02 */
[----:B------:R-:W-:Y:S02]  /*5a10*/  @!P1 IMAD R31, R0, R9, R31 ;  /* 0x00000009001f9224 */ /* 0x000fe400078e021f */
[----:B------:R-:W-:Y:S01]  /*5a20*/  @!P1 IMAD R29, R2, R10, R29 ;  /* 0x0000000a021d9224 */ /* 0x000fe200078e021d */
[----:B------:R-:W-:Y:S06]  /*5a30*/  BRA.U !UP0, `(.L_x_101) ;  /* 0x00000001087c7547 */ /* 0x000fec000b800000 */
[----:B------:R-:W1:Y:S01]  /*5a40*/  LDCU.64 UR8, c[0x4][0x80] ;  /* 0x01001000ff0877ac */ /* 0x000e620008000a00 */
[----:B------:R-:W-:Y:S01]  /*5a50*/  MOV R2, 0x0 ;  /* 0x0000000000027802 */ /* 0x000fe20000000f00 */
[----:B------:R-:W-:Y:S02]  /*5a60*/  HFMA2 R12, -RZ, RZ, 0, 5.9604644775390625e-08 ;  /* 0x00000001ff0c7431 */ /* 0x000fe400000001ff */
[----:B------:R-:W-:Y:S01]  /*5a70*/  IMAD.MOV.U32 R8, RZ, RZ, 0x70 ;  /* 0x00000070ff087424 */ /* 0x000fe200078e00ff */
[----:B------:R2:W3:Y:S01]  /*5a80*/  LDC.64 R14, c[0x4][R2] ;  /* 0x01000000020e7b82 */ /* 0x0004e20000000a00 */
[----:B------:R-:W4:Y:S01]  /*5a90*/  LDCU.64 UR6, c[0x4][0x88] ;  /* 0x01001100ff0677ac */ /* 0x000f220008000a00 */
[----:B------:R-:W-:Y:S01]  /*5aa0*/  IMAD.MOV.U32 R13, RZ, RZ, RZ ;  /* 0x000000ffff0d7224 */ /* 0x000fe200078e00ff */
[----:B------:R-:W2:Y:S01]  /*5ab0*/  LDCU.64 UR4, c[0x4][0x8] ;  /* 0x01000100ff0477ac */ /* 0x000ea20008000a00 */
[----:B-1----:R-:W-:Y:S01]  /*5ac0*/  MOV R5, UR9 ;  /* 0x0000000900057c02 */ /* 0x002fe20008000f00 */
[----:B------:R-:W-:Y:S01]  /*5ad0*/  IMAD.U32 R4, RZ, RZ, UR8 ;  /* 0x00000008ff047e24 */ /* 0x000fe2000f8e00ff */
[----:B----4-:R-:W-:Y:S01]  /*5ae0*/  MOV R7, UR7 ;  /* 0x0000000700077c02 */ /* 0x010fe20008000f00 */
[----:B------:R-:W-:Y:S01]  /*5af0*/  IMAD.U32 R6, RZ, RZ, UR6 ;  /* 0x00000006ff067e24 */ /* 0x000fe2000f8e00ff */
[----:B--2---:R-:W-:Y:S01]  /*5b00*/  MOV R11, UR5 ;  /* 0x00000005000b7c02 */ /* 0x004fe20008000f00 */
[----:B------:R-:W-:Y:S02]  /*5b10*/  IMAD.U32 R10, RZ, RZ, UR4 ;  /* 0x00000004ff0a7e24 */ /* 0x000fe4000f8e00ff */
[----:B------:R-:W-:Y:S07]  /*5b20*/  LEPC R20, `(.L_x_102) ;  /* 0x000000001014794e */ /* 0x000fee0000000000 */
[----:B---3-5:R-:W-:Y:S05]  /*5b30*/  CALL.ABS.NOINC R14 ;  /* 0x000000000e007343 */ /* 0x028fea0003c00000 */
.L_x_102:
[----:B------:R-:W1:Y:S01]  /*5b40*/  LDCU.64 UR8, c[0x4][0x80] ;  /* 0x01001000ff0877ac */ /* 0x000e620008000a00 */
[----:B------:R-:W2:Y:S01]  /*5b50*/  LDC.64 R2, c[0x4][R2] ;  /* 0x0100000002027b82 */ /* 0x000ea20000000a00 */
[----:B------:R-:W-:Y:S02]  /*5b60*/  HFMA2 R12, -RZ, RZ, 0, 5.9604644775390625e-08 ;  /* 0x00000001ff0c7431 */ /* 0x000fe400000001ff */
[----:B------:R-:W-:Y:S02]  /*5b70*/  IMAD.MOV.U32 R8, RZ, RZ, 0x70 ;  /* 0x00000070ff087424 */ /* 0x000fe400078e00ff */
[----:B------:R-:W-:Y:S01]  /*5b80*/  IMAD.MOV.U32 R13, RZ, RZ, RZ ;  /* 0x000000ffff0d7224 */ /* 0x000fe200078e00ff */
[----:B------:R-:W3:Y:S01]  /*5b90*/  LDCU.64 UR6, c[0x4][0x88] ;  /* 0x01001100ff0677ac */ /* 0x000ee20008000a00 */
[----:B------:R-:W4:Y:S01]  /*5ba0*/  LDCU.64 UR4, c[0x4][0x8] ;  /* 0x01000100ff0477ac */ /* 0x000f220008000a00 */
[----:B-1----:R-:W-:Y:S02]  /*5bb0*/  MOV R4, UR8 ;  /* 0x0000000800047c02 */ /* 0x002fe40008000f00 */
[----:B------:R-:W-:Y:S02]  /*5bc0*/  MOV R5, UR9 ;  /* 0x0000000900057c02 */ /* 0x000fe40008000f00 */
[----:B---3--:R-:W-:Y:S01]  /*5bd0*/  MOV R7, UR7 ;  /* 0x0000000700077c02 */ /* 0x008fe20008000f00 */
[----:B------:R-:W-:Y:S01]  /*5be0*/  IMAD.U32 R6, RZ, RZ, UR6 ;  /* 0x00000006ff067e24 */ /* 0x000fe2000f8e00ff */
[----:B----4-:R-:W-:Y:S01]  /*5bf0*/  MOV R11, UR5 ;  /* 0x00000005000b7c02 */ /* 0x010fe20008000f00 */
[----:B------:R-:W-:Y:S02]  /*5c00*/  IMAD.U32 R10, RZ, RZ, UR4 ;  /* 0x00000004ff0a7e24 */ /* 0x000fe4000f8e00ff */
[----:B------:R-:W-:Y:S07]  /*5c10*/  LEPC R20, `(.L_x_101) ;  /* 0x000000001014794e */ /* 0x000fee0000000000 */
[----:B--2---:R-:W-:Y:S05]  /*5c20*/  CALL.ABS.NOINC R2 ;  /* 0x0000000002007343 */ /* 0x004fea0003c00000 */
.L_x_101:
[----:B------:R-:W-:Y:S01]  /*5c30*/  ISETP.NE.U32.AND P1, PT, R58, RZ, PT ;  /* 0x000000ff3a00720c */ /* 0x000fe20003f25070 */
[----:B------:R-:W-:Y:S01]  /*5c40*/  UISETP.NE.AND UP1, UPT, UR45, URZ, UPT ;  /* 0x000000ff2d00728c */ /* 0x000fe2000bf25270 */
[----:B------:R-:W-:Y:S02]  /*5c50*/  ISETP.NE.U32.AND P4, PT, R54, RZ, PT ;  /* 0x000000ff3600720c */ /* 0x000fe40003f85070 */
[----:B------:R-:W-:Y:S02]  /*5c60*/  ISETP.NE.AND.EX P1, PT, R59, RZ, PT, P1 ;  /* 0x000000ff3b00720c */ /* 0x000fe40003f25310 */
[----:B------:R-:W-:Y:S02]  /*5c70*/  PLOP3.LUT P2, PT, PT, PT, PT, 0x8, 0x80 ;  /* 0x000000000080781c */ /* 0x000fe40003f4e170 */
[----:B------:R-:W-:Y:S02]  /*5c80*/  PLOP3.LUT P0, PT, PT, PT, UP1, 0x80, 0x8 ;  /* 0x000000000008781c */ /* 0x000fe40003f0f018 */
[----:B------:R-:W-:Y:S02]  /*5c90*/  ISETP.NE.AND.EX P4, PT, R55, RZ, PT, P4 ;  /* 0x000000ff3700720c */ /* 0x000fe40003f85340 */
[----:B------:R-:W1:Y:S09]  /*5ca0*/  @UP1 LDCU.64 UR4, c[0x0][0x888] ;  /* 0x00011100ff0417ac */ /* 0x000e720008000a00 */
[----:B------:R-:W-:Y:S01]  /*5cb0*/  @P0 PLOP3.LUT P2, PT, P1, PT, PT, 0x80, 0x8 ;  /* 0x000000000008081c */ /* 0x000fe20000f4f070 */
[----:B-1----:R-:W-:Y:S04]  /*5cc0*/  @UP1 UISETP.NE.U32.AND UP0, UPT, UR4, URZ, UPT ;  /* 0x000000ff0400128c */ /* 0x002fe8000bf05070 */
[----:B------:R-:W-:Y:S04]  /*5cd0*/  @UP1 UISETP.NE.AND.EX UP0, UPT, UR5, URZ, UPT, UP0 ;  /* 0x000000ff0500128c */ /* 0x000fe8000bf05300 */
[----:B------:R-:W-:Y:S01]  /*5ce0*/  @UP1 USEL UR4, URZ, 0xffffffff, UP0 ;  /* 0xffffffffff041887 */ /* 0x000fe20008000000 */
[----:B------:R-:W-:Y:S11]  /*5cf0*/  @!P1 BRA `(.L_x_103) ;  /* 0x00000000002c9947 */ /* 0x000ff60003800000 */
[----:B------:R-:W-:Y:S01]  /*5d00*/  ISETP.NE.U32.AND P3, PT, R56, RZ, PT ;  /* 0x000000ff3800720c */ /* 0x000fe20003f65070 */
[----:B------:R-:W-:Y:S03]  /*5d10*/  IMAD.MOV.U32 R70, RZ, RZ, 0x1 ;  /* 0x00000001ff467424 */ /* 0x000fe600078e00ff */
[----:B------:R-:W-:Y:S11]  /*5d20*/  ISETP.NE.AND.EX P3, PT, R57, RZ, PT, P3 ;  /* 0x000000ff3900720c */ /* 0x000ff60003f65330 */
[----:B------:R-:W-:Y:S02]  /*5d30*/  @!UPT UIADD3 URZ, UPT, UPT, URZ, URZ, URZ ;  /* 0x000000fffffff290 */ /* 0x000fe4000fffe0ff */
[----:B------:R-:W1:Y:S01]  /*5d40*/  @P3 LDC.64 R2, c[0x0][0x888] ;  /* 0x00022200ff023b82 */ /* 0x000e620000000a00 */
[----:B------:R-:W-:Y:S04]  /*5d50*/  @P3 IMAD R0, R58, UR36, RZ ;  /* 0x000000243a003c24 */ /* 0x000fe8000f8e02ff */
[----:B-1----:R-:W-:Y:S04]  /*5d60*/  @P3 IMAD.WIDE R2, R0, 0x4, R2 ;  /* 0x0000000400023825 */ /* 0x002fe800078e0202 */
[----:B------:R-:W-:Y:S01]  /*5d70*/  HFMA2 R0, -RZ, RZ, 0, 5.9604644775390625e-08 ;  /* 0x00000001ff007431 */ /* 0x000fe200000001ff */
[----:B-----5:R1:W5:Y:S04]  /*5d80*/  @P3 LDG.E R35, desc[UR40][R2.64] ;  /* 0x0000002802233981 */ /* 0x020368000c1e1900 */
[----:B------:R-:W-:Y:S01]  /*5d90*/  @!P3 PRMT R70, R0, 0x7610, R70 ;  /* 0x000076100046b816 */ /* 0x000fe20000000046 */
[----:B-1----:R-:W2:Y:S06]  /*5da0*/  @!P3 LDC R35, c[0x0][0x880] ;  /* 0x00022000ff23bb82 */ /* 0x002eac0000000800 */
.L_x_103:
[----:B------:R-:W-:Y:S05]  /*5db0*/  @!P4 BRA `(.L_x_104) ;  /* 0x000000000020c947 */ /* 0x000fea0003800000 */
[----:B------:R-:W-:Y:S04]  /*5dc0*/  ISETP.NE.U32.AND P3, PT, R52, RZ, PT ;  /* 0x000000ff3400720c */ /* 0x000fe80003f65070 */
[----:B------:R-:W-:Y:S11]  /*5dd0*/  ISETP.NE.AND.EX P3, PT, R53, RZ, PT, P3 ;  /* 0x000000ff3500720c */ /* 0x000ff60003f65330 */
[----:B------:R-:W-:Y:S02]  /*5de0*/  @!UPT UIADD3 URZ, UPT, UPT, URZ, URZ, URZ ;  /* 0x000000fffffff290 */ /* 0x000fe4000fffe0ff */
[----:B------:R-:W1:Y:S01]  /*5df0*/  @P3 LDC.64 R2, c[0x0][0x8a8] ;  /* 0x00022a00ff023b82 */ /* 0x000e620000000a00 */
[----:B------:R-:W-:Y:S04]  /*5e00*/  @P3 IMAD R0, R54, UR36, RZ ;  /* 0x0000002436003c24 */ /* 0x000fe8000f8e02ff */
[----:B-1----:R-:W-:Y:S05]  /*5e10*/  @P3 IMAD.WIDE R2, R0, 0x4, R2 ;  /* 0x0000000400023825 */ /* 0x002fea00078e0202 */
[----:B-----5:R1:W5:Y:S02]  /*5e20*/  @P3 LDG.E R32, desc[UR40][R2.64] ;  /* 0x0000002802203981 */ /* 0x020364000c1e1900 */
[----:B-1----:R-:W3:Y:S02]  /*5e30*/  @!P3 LDC R32, c[0x0][0x8a0] ;  /* 0x00022800ff20bb82 */ /* 0x002ee40000000800 */
.L_x_104:
[----:B--2--5:R-:W-:Y:S01]  /*5e40*/  @P0 FSETP.NEU.AND P4, PT, R35, RZ, PT ;  /* 0x000000ff2300020b */ /* 0x024fe20003f8d000 */
[----:B------:R-:W-:Y:S01]  /*5e50*/  IMAD.U32 R0, RZ, RZ, UR4 ;  /* 0x00000004ff007e24 */ /* 0x000fe2000f8e00ff */
[----:B------:R-:W-:Y:S01]  /*5e60*/  @P0 LOP3.LUT P3, RZ, R70, 0xff, RZ, 0xc0, !PT ;  /* 0x000000ff46ff0812 */ /* 0x000fe2000786c0ff */
[C---:B------:R-:W-:Y:S01]  /*5e70*/  IMAD.SHL.U32 R91, R82.reuse, 0x1000, RZ ;  /* 0x00001000525b7824 */ /* 0x040fe200078e00ff */
[----:B------:R-:W-:Y:S01]  /*5e80*/  @P0 SEL R5, RZ, 0xffffffff, P4 ;  /* 0xffffffffff050807 */ /* 0x000fe20002000000 */
[----:B------:R-:W-:Y:S01]  /*5e90*/  BSSY B1, `(.L_x_105) ;  /* 0x0000033000017945 */ /* 0x000fe20003800000 */
[----:B------:R-:W-:Y:S01]  /*5ea0*/  LEA R3, R82, UR42, 0x3 ;  /* 0x0000002a52037c11 */ /* 0x000fe2000f8e18ff */
[----:B------:R-:W-:Y:S01]  /*5eb0*/  IMAD R16, R30, 0x10, R33 ;  /* 0x000000101e107824 */ /* 0x000fe200078e0221 */
[----:B------:R-:W-:Y:S02]  /*5ec0*/  @P2 SEL R5, R0, R5, !P3 ;  /* 0x0000000500052207 */ /* 0x000fe40005800000 */
[----:B------:R-:W-:Y:S02]  /*5ed0*/  CS2R R50, SRZ ;  /* 0x0000000000327805 */ /* 0x000fe4000001ff00 */
[----:B------:R-:W-:Y:S02]  /*5ee0*/  LOP3.LUT R0, R85, 0x1, RZ, 0x3c, !PT ;  /* 0x0000000155007812 */ /* 0x000fe400078e3cff */
[----:B------:R-:W-:Y:S02]  /*5ef0*/  CS2R R48, SRZ ;  /* 0x0000000000307805 */ /* 0x000fe4000001ff00 */
[----:B------:R-:W-:Y:S02]  /*5f00*/  @P0 LOP3.LUT R5, R5, 0x1, RZ, 0xc0, !PT ;  /* 0x0000000105050812 */ /* 0x000fe400078ec0ff */
[----:B------:R-:W-:Y:S02]  /*5f10*/  CS2R R42, SRZ ;  /* 0x00000000002a7805 */ /* 0x000fe4000001ff00 */
[----:B------:R-:W-:Y:S02]  /*5f20*/  LEA R65, R30, UR42, 0x3 ;  /* 0x0000002a1e417c11 */ /* 0x000fe4000f8e18ff */
[----:B------:R-:W-:Y:S02]  /*5f30*/  CS2R R40, SRZ ;  /* 0x0000000000287805 */ /* 0x000fe4000001ff00 */
[----:B------:R-:W-:Y:S02]  /*5f40*/  ISETP.NE.U32.OR P5, PT, R5, 0x1, !P0 ;  /* 0x000000010500780c */ /* 0x000fe400047a5470 */
[----:B------:R-:W-:Y:S02]  /*5f50*/  SHF.L.U32 R4, R84, 0x1f, RZ ;  /* 0x0000001f54047819 */ /* 0x000fe400000006ff */
[----:B------:R-:W-:Y:S02]  /*5f60*/  IADD3 R89, PT, PT, R91, UR42, R86 ;  /* 0x0000002a5b597c10 */ /* 0x000fe4000fffe056 */
[----:B------:R-:W-:Y:S02]  /*5f70*/  PLOP3.LUT P3, PT, PT, PT, PT, 0x8, 0x80 ;  /* 0x000000000080781c */ /* 0x000fe40003f6e170 */
[----:B------:R-:W-:Y:S01]  /*5f80*/  P2R R92, PR, RZ, 0x20 ;  /* 0x00000020ff5c7803 */ /* 0x000fe20000000000 */
[----:B------:R-:W-:Y:S04]  /*5f90*/  VIADD R64, R89, 0x300 ;  /* 0x0000030059407836 */ /* 0x000fe80000000000 */
[----:B------:R-:W-:Y:S04]  /*5fa0*/  @P5 SHF.L.U32 R2, R0, 0x1f, RZ ;  /* 0x0000001f00025819 */ /* 0x000fe800000006ff */
[----:B------:R-:W1:Y:S01]  /*5fb0*/  @P5 SYNCS.PHASECHK.TRANS64.TRYWAIT P0, [R3+URZ+0x180], R2 ;  /* 0x00018002030055a7 */ /* 0x000e6200080011ff */
[----:B------:R2:W4:Y:S01]  /*5fc0*/  SYNCS.PHASECHK.TRANS64.TRYWAIT P2, [R65+URZ+0x1d0], R4 ;  /* 0x0001d004410075a7 */ /* 0x00052200080411ff */
[----:B-1----:R-:W-:Y:S01]  /*5fd0*/  @P5 PLOP3.LUT P3, PT, P0, PT, PT, 0x8, 0x80 ;  /* 0x000000000080581c */ /* 0x002fe2000076e170 */
[----:B------:R-:W-:Y:S01]  /*5fe0*/  @!UPT UIADD3 URZ, UPT, UPT, URZ, URZ, URZ ;  /* 0x000000fffffff290 */ /* 0x000fe2000fffe0ff */
[----:B--2-4-:R-:W-:Y:S11]  /*5ff0*/  @!P5 BRA `(.L_x_106) ;  /* 0x000000000070d947 */ /* 0x014ff60003800000 */
[----:B------:R-:W-:Y:S01]  /*6000*/  FSETP.NEU.AND P0, PT, R35, RZ, PT ;  /* 0x000000ff2300720b */ /* 0x000fe20003f0d000 */
[----:B------:R-:W-:Y:S01]  /*6010*/  BSSY B0, `(.L_x_107) ;  /* 0x0000018000007945 */ /* 0x000fe20003800000 */
[----:B------:R-:W-:Y:S02]  /*6020*/  ISETP.NE.AND P5, PT, R75, RZ, PT ;  /* 0x000000ff4b00720c */ /* 0x000fe40003fa5270 */
[----:B------:R-:W-:Y:S02]  /*6030*/  CS2R R42, SRZ ;  /* 0x00000000002a7805 */ /* 0x000fe4000001ff00 */
[----:B------:R-:W-:Y:S02]  /*6040*/  SEL R2, RZ, 0xffffffff, P0 ;  /* 0xffffffffff027807 */ /* 0x000fe40000000000 */
[----:B------:R-:W-:Y:S02]  /*6050*/  CS2R R40, SRZ ;  /* 0x0000000000287805 */ /* 0x000fe4000001ff00 */
[----:B------:R-:W-:Y:S01]  /*6060*/  ISETP.NE.U32.AND P0, PT, RZ, UR38, PT ;  /* 0x00000026ff007c0c */ /* 0x000fe2000bf05070 */
[----:B------:R-:W-:Y:S01]  /*6070*/  IMAD.MOV.U32 R51, RZ, RZ, RZ ;  /* 0x000000ffff337224 */ /* 0x000fe200078e00ff */
[----:B------:R-:W-:Y:S02]  /*6080*/  CS2R R48, SRZ ;  /* 0x0000000000307805 */ /* 0x000fe4000001ff00 */
[----:B------:R-:W-:Y:S04]  /*6090*/  ISETP.NE.AND.EX P0, PT, RZ, UR39, PT, P0 ;  /* 0x00000027ff007c0c */ /* 0x000fe8000bf05300 */
[----:B------:R-:W-:Y:S02]  /*60a0*/  SEL R5, RZ, 0xffffffff, P0 ;  /* 0xffffffffff057807 */ /* 0x000fe40000000000 */
[----:B------:R-:W-:Y:S04]  /*60b0*/  LOP3.LUT P0, RZ, R70, 0xff, RZ, 0xc0, !PT ;  /* 0x000000ff46ff7812 */ /* 0x000fe8000780c0ff */
[----:B------:R-:W-:Y:S02]  /*60c0*/  @P1 SEL R2, R5, R2, !P0 ;  /* 0x0000000205021207 */ /* 0x000fe40004000000 */
[----:B------:R-:W-:Y:S02]  /*60d0*/  PLOP3.LUT P0, PT, PT, PT, PT, 0x8, 0x80 ;  /* 0x000000000080781c */ /* 0x000fe40003f0e170 */
[----:B------:R-:W-:Y:S04]  /*60e0*/  LOP3.LUT R2, R2, 0x1, RZ, 0xc0, !PT ;  /* 0x0000000102027812 */ /* 0x000fe800078ec0ff */
[----:B------:R-:W-:Y:S11]  /*60f0*/  ISETP.NE.U32.AND P1, PT, R2, 0x1, PT ;  /* 0x000000010200780c */ /* 0x000ff60003f25070 */
[----:B------:R-:W-:Y:S02]  /*6100*/  @!UPT UIADD3 URZ, UPT, UPT, URZ, URZ, URZ ;  /* 0x000000fffffff290 */ /* 0x000fe4000fffe0ff */
[----:B------:R-:W-:Y:S01]  /*6110*/  @P1 VIADD R2, R89, 0x310 ;  /* 0x0000031059021836 */ /* 0x000fe20000000000 */
[----:B------:R-:W-:Y:S11]  /*6120*/  @P1 PLOP3.LUT P0, PT, P5, PT, PT, 0x80, 0x8 ;  /* 0x000000000008181c */ /* 0x000ff60002f0f070 */
[----:B------:R-:W-:Y:S02]  /*6130*/  @!UPT UIADD3 URZ, UPT, UPT, URZ, URZ, URZ ;  /* 0x000000fffffff290 */ /* 0x000fe4000fffe0ff */
[----:B------:R-:W-:Y:S01]  /*6140*/  @P0 VIADD R2, R64, 0xfffffff0 ;  /* 0xfffffff040020836 */ /* 0x000fe20000000000 */
[----:B------:R-:W-:Y:S06]  /*6150*/  @!P3 BRA `(.L_x_108) ;  /* 0x00000000000cb947 */ /* 0x000fec0003800000 */
[----:B------:R-:W-:Y:S04]  /*6160*/  SHF.L.U32 R0, R0, 0x1f, RZ ;  /* 0x0000001f00007819 */ /* 0x000fe800000006ff */
[----:B------:R-:W1:Y:S02]  /*6170*/  SYNCS.PHASECHK.TRANS64.TRYWAIT P0, [R3+URZ+0x180], R0 ;  /* 0x00018000030075a7 */ /* 0x000e6400080011ff */
[----:B-1----:R-:W-:Y:S05]  /*6180*/  @!P0 BRA `(.L_x_109) ;  /* 0x0000001800b08947 */ /* 0x002fea0003800000 */
.L_x_108:
[----:B------:R-:W-:Y:S05]  /*6190*/  BSYNC B0 ;  /* 0x0000000000007941 */ /* 0x000fea0003800000 */
.L_x_107:
[----:B------:R2:W4:Y:S04]  /*61a0*/  @P1 LDS.128 R40, [R89+0x300] ;  /* 0x0003000059281984 */ /* 0x0005280000000c00 */
[----:B------:R2:W1:Y:S02]  /*61b0*/  @P1 LDS.128 R48, [R2] ;  /* 0x0000000002301984 */ /* 0x0004640000000c00 */
.L_x_106:
[----:B------:R-:W-:Y:S05]  /*61c0*/  BSYNC B1 ;  /* 0x0000000000017941 */ /* 0x000fea0003800000 */
.L_x_105:
[----:B-1----:R-:W-:Y:S04]  /*61d0*/  SHF.R.U32.HI R3, RZ, 0x15, R16 ;  /* 0x00000015ff037819 */ /* 0x002fe80000011610 */
[----:B------:R-:W-:Y:S01]  /*61e0*/  LOP3.LUT P0, RZ, R3, 0x3, R74, 0x48, !PT ;  /* 0x0000000303ff7812 */ /* 0x000fe2000780484a */
[----:B------:R-:W-:Y:S01]  /*61f0*/  @!UPT UIADD3 URZ, UPT, UPT, URZ, URZ, URZ ;  /* 0x000000fffffff290 */ /* 0x000fe2000fffe0ff */
[----:B------:R-:W-:Y:S11]  /*6200*/  @P2 BRA `(.L_x_110) ;  /* 0x0000000000082947 */ /* 0x000ff60003800000 */
[----:B------:R-:W1:Y:S02]  /*6210*/  SYNCS.PHASECHK.TRANS64.TRYWAIT P1, [R65+URZ+0x1d0], R4 ;  /* 0x0001d004410075a7 */ /* 0x000e6400080211ff */
[----:B-1----:R-:W-:Y:S05]  /*6220*/  @!P1 BRA `(.L_x_111) ;  /* 0x00000018009c9947 */ /* 0x002fea0003800000 */
.L_x_110:
[----:B------:R-:W-:Y:S05]  /*6230*/  @!P0 BRA `(.L_x_112) ;  /* 0x0000000000408947 */ /* 0x000fea0003800000 */
[----:B------:R-:W1:Y:S01]  /*6240*/  LDCU.64 UR8, c[0x4][0x70] ;  /* 0x01000e00ff0877ac */ /* 0x000e620008000a00 */
[----:B------:R-:W-:Y:S01]  /*6250*/  MOV R3, 0x0 ;  /* 0x0000000000037802 */ /* 0x000fe20000000f00 */
[----:B------:R-:W-:Y:S02]  /*6260*/  HFMA2 R12, -RZ, RZ, 0, 5.9604644775390625e-08 ;  /* 0x00000001ff0c7431 */ /* 0x000fe400000001ff */
[----:B------:R-:W-:Y:S02]  /*6270*/  IMAD.MOV.U32 R8, RZ, RZ, 0x192 ;  /* 0x00000192ff087424 */ /* 0x000fe400078e00ff */
[----:B------:R-:W-:Y:S01]  /*6280*/  IMAD.MOV.U32 R13, RZ, RZ, RZ ;  /* 0x000000ffff0d7224 */ /* 0x000fe200078e00ff */
[----:B------:R-:W5:Y:S01]  /*6290*/  LDCU.64 UR6, c[0x4][0x78] ;  /* 0x01000f00ff0677ac */ /* 0x000f620008000a00 */
[----:B--2---:R-:W2:Y:S01]  /*62a0*/  LDC.64 R2, c[0x4][R3] ;  /* 0x0100000003027b82 */ /* 0x004ea20000000a00 */
[----:B------:R-:W3:Y:S01]  /*62b0*/  LDCU.64 UR4, c[0x4][0x10] ;  /* 0x01000200ff0477ac */ /* 0x000ee20008000a00 */
[----:B-1----:R-:W-:Y:S01]  /*62c0*/  MOV R5, UR9 ;  /* 0x0000000900057c02 */ /* 0x002fe20008000f00 */
[----:B------:R-:W-:Y:S01]  /*62d0*/  IMAD.U32 R4, RZ, RZ, UR8 ;  /* 0x00000008ff047e24 */ /* 0x000fe2000f8e00ff */
[----:B-----5:R-:W-:Y:S01]  /*62e0*/  MOV R7, UR7 ;  /* 0x0000000700077c02 */ /* 0x020fe20008000f00 */
[----:B------:R-:W-:Y:S01]  /*62f0*/  IMAD.U32 R6, RZ, RZ, UR6 ;  /* 0x00000006ff067e24 */ /* 0x000fe2000f8e00ff */
[----:B---3--:R-:W-:Y:S01]  /*6300*/  MOV R11, UR5 ;  /* 0x00000005000b7c02 */ /* 0x008fe20008000f00 */
[----:B------:R-:W-:Y:S02]  /*6310*/  IMAD.U32 R10, RZ, RZ, UR4 ;  /* 0x00000004ff0a7e24 */ /* 0x000fe4000f8e00ff */
[----:B------:R-:W-:Y:S07]  /*6320*/  LEPC R20, `(.L_x_112) ;  /* 0x000000001014794e */ /* 0x000fee0000000000 */
[----:B--2-4-:R-:W-:Y:S05]  /*6330*/  CALL.ABS.NOINC R2 ;  /* 0x0000000002007343 */ /* 0x014fea0003c00000 */
.L_x_112:
[----:B------:R-:W-:Y:S01]  /*6340*/  ISETP.NE.AND P0, PT, R87, RZ, PT ;  /* 0x000000ff5700720c */ /* 0x000fe20003f05270 */
[----:B------:R-:W-:Y:S05]  /*6350*/  WARPSYNC.ALL ;  /* 0x0000000000007948 */ /* 0x000fea0003800000 */
[----:B------:R-:W-:Y:S01]  /*6360*/  R2UR UR4, R16 ;  /* 0x00000000100472ca */ /* 0x000fe200000e0000 */
[--C-:B----4-:R-:W-:Y:S01]  /*6370*/  HADD2.F32 R20, -RZ, R40.reuse.H0_H0 ;  /* 0x20000028ff147230 */ /* 0x110fe20000004100 */
[----:B------:R-:W-:Y:S01]  /*6380*/  R2UR UR5, R65 ;  /* 0x00000000410572ca */ /* 0x000fe200000e0000 */
[----:B------:R-:W-:Y:S01]  /*6390*/  HADD2.F32 R34, -RZ, R40.H1_H1 ;  /* 0x30000028ff227230 */ /* 0x000fe20000004100 */
[----:B------:R-:W-:Y:S01]  /*63a0*/  ISETP.NE.AND P6, PT, R75, RZ, PT ;  /* 0x000000ff4b00720c */ /* 0x000fe20003fc5270 */
[--C-:B------:R-:W-:Y:S01]  /*63b0*/  HADD2.F32 R21, -RZ, R41.reuse.H0_H0 ;  /* 0x20000029ff157230 */ /* 0x100fe20000004100 */
[----:B------:R-:W-:Y:S01]  /*63c0*/  IADD3 R93, PT, PT, R89, 0x310, RZ ;  /* 0x00000310595d7810 */ /* 0x000fe20007ffe0ff */
[----:B------:R-:W-:Y:S01]  /*63d0*/  HADD2.F32 R36, -RZ, R41.H1_H1 ;  /* 0x30000029ff247230 */ /* 0x000fe20000004100 */
[----:B------:R-:W-:Y:S01]  /*63e0*/  BSSY.RECONVERGENT B0, `(.L_x_113) ;  /* 0x0000050000007945 */ /* 0x000fe20003800200 */
[--C-:B------:R-:W-:Y:S02]  /*63f0*/  HADD2.F32 R37, -RZ, R42.reuse.H0_H0 ;  /* 0x2000002aff257230 */ /* 0x100fe40000004100 */
[----:B------:R-:W-:Y:S02]  /*6400*/  HADD2.F32 R38, -RZ, R42.H1_H1 ;  /* 0x3000002aff267230 */ /* 0x000fe40000004100 */
[----:B------:R-:W1:Y:S01]  /*6410*/  LDTM.x16 R4, tmem[UR4] ;  /* 0x00000004000479ee */ /* 0x000e620008240000 */
[----:B------:R-:W-:Y:S01]  /*6420*/  NOP ;  /* 0x0000000000007918 */ /* 0x000fe20000000000 */
[----:B------:R-:W-:Y:S01]  /*6430*/  UIADD3 UR5, UPT, UPT, UR5, 0x1f0, URZ ;  /* 0x000001f005057890 */ /* 0x000fe2000fffe0ff */
[--C-:B------:R-:W-:Y:S01]  /*6440*/  HADD2.F32 R39, -RZ, R43.reuse.H0_H0 ;  /* 0x2000002bff277230 */ /* 0x100fe20000004100 */
[----:B------:R-:W-:Y:S01]  /*6450*/  @P6 IADD3 R93, PT, PT, R64, -0x10, RZ ;  /* 0xfffffff0405d6810 */ /* 0x000fe20007ffe0ff */
[----:B------:R-:W-:Y:S01]  /*6460*/  HADD2.F32 R41, -RZ, R43.H1_H1 ;  /* 0x3000002bff297230 */ /* 0x000fe20000004100 */
[----:B------:R-:W-:Y:S01]  /*6470*/  UPRMT UR5, UR37, 0x654, UR5 ;  /* 0x0000065425057896 */ /* 0x000fe20008000005 */
[--C-:B------:R-:W-:Y:S02]  /*6480*/  HADD2.F32 R40, -RZ, R48.reuse.H0_H0 ;  /* 0x20000030ff287230 */ /* 0x100fe40000004100 */
[----:B------:R-:W-:Y:S02]  /*6490*/  HADD2.F32 R43, -RZ, R48.H1_H1 ;  /* 0x30000030ff2b7230 */ /* 0x000fe40000004100 */
[--C-:B------:R-:W-:Y:S02]  /*64a0*/  HADD2.F32 R42, -RZ, R49.reuse.H0_H0 ;  /* 0x20000031ff2a7230 */ /* 0x100fe40000004100 */
[----:B------:R-:W-:Y:S02]  /*64b0*/  HADD2.F32 R44, -RZ, R49.H1_H1 ;  /* 0x30000031ff2c7230 */ /* 0x000fe40000004100 */
[----:B-1----:R-:W-:Y:S01]  /*64c0*/  SYNCS.ARRIVE.TRANS64.RED.A1T0 RZ, [UR5], RZ ;  /* 0x000000ffffff79a7 */ /* 0x002fe20008100405 */
[--C-:B------:R-:W-:Y:S02]  /*64d0*/  HADD2.F32 R45, -RZ, R50.reuse.H0_H0 ;  /* 0x20000032ff2d7230 */ /* 0x100fe40000004100 */
[----:B------:R-:W-:Y:S02]  /*64e0*/  HADD2.F32 R46, -RZ, R50.H1_H1 ;  /* 0x30000032ff2e7230 */ /* 0x000fe40000004100 */
[--C-:B------:R-:W-:Y:S02]  /*64f0*/  HADD2.F32 R47, -RZ, R51.reuse.H0_H0 ;  /* 0x20000033ff2f7230 */ /* 0x100fe40000004100 */
[----:B------:R-:W-:Y:S02]  /*6500*/  HADD2.F32 R48, -RZ, R51.H1_H1 ;  /* 0x30000033ff307230 */ /* 0x000fe40000004100 */
[C---:B---3--:R-:W-:Y:S01]  /*6510*/  FMUL R4, R32.reuse, R4 ;  /* 0x0000000420047220 */ /* 0x048fe20000400000 */
[C---:B------:R-:W-:Y:S01]  /*6520*/  FMUL R5, R32.reuse, R5 ;  /* 0x0000000520057220 */ /* 0x040fe20000400000 */
[C---:B------:R-:W-:Y:S01]  /*6530*/  FMUL R6, R32.reuse, R6 ;  /* 0x0000000620067220 */ /* 0x040fe20000400000 */
[C---:B------:R-:W-:Y:S01]  /*6540*/  FMUL R7, R32.reuse, R7 ;  /* 0x0000000720077220 */ /* 0x040fe20000400000 */
[C---:B------:R-:W-:Y:S01]  /*6550*/  FFMA R4, R35.reuse, R20, R4 ;  /* 0x0000001423047223 */ /* 0x040fe20000000004 */
[C---:B------:R-:W-:Y:S01]  /*6560*/  FMUL R8, R32.reuse, R8 ;  /* 0x0000000820087220 */ /* 0x040fe20000400000 */
[C---:B------:R-:W-:Y:S01]  /*6570*/  FFMA R5, R35.reuse, R34, R5 ;  /* 0x0000002223057223 */ /* 0x040fe20000000005 */
[C---:B------:R-:W-:Y:S01]  /*6580*/  FMUL R9, R32.reuse, R9 ;  /* 0x0000000920097220 */ /* 0x040fe20000400000 */
[C---:B------:R-:W-:Y:S01]  /*6590*/  FFMA R6, R35.reuse, R21, R6 ;  /* 0x0000001523067223 */ /* 0x040fe20000000006 */
[C---:B------:R-:W-:Y:S01]  /*65a0*/  FMUL R0, R32.reuse, R10 ;  /* 0x0000000a20007220 */ /* 0x040fe20000400000 */
[C---:B------:R-:W-:Y:S01]  /*65b0*/  FFMA R7, R35.reuse, R36, R7 ;  /* 0x0000002423077223 */ /* 0x040fe20000000007 */
[C---:B--2---:R-:W-:Y:S01]  /*65c0*/  FMUL R2, R32.reuse, R11 ;  /* 0x0000000b20027220 */ /* 0x044fe20000400000 */
[C---:B------:R-:W-:Y:S01]  /*65d0*/  FFMA R8, R35.reuse, R37, R8 ;  /* 0x0000002523087223 */ /* 0x040fe20000000008 */
        /* <DEDUP_REMOVED lines=13> */
[----:B------:R-:W-:Y:S01]  /*66b0*/  FFMA R15, R35, R44, R15 ;  /* 0x0000002c230f7223 */ /* 0x000fe2000000000f */
[----:B------:R-:W-:Y:S01]  /*66c0*/  FMUL R19, R32, R19 ;  /* 0x0000001320137220 */ /* 0x000fe20000400000 */
[----:B------:R-:W-:Y:S01]  /*66d0*/  F2FP.F16.F32.PACK_AB R64, R5, R4 ;  /* 0x000000040540723e */ /* 0x000fe200000000ff */
[----:B------:R-:W-:Y:S01]  /*66e0*/  FFMA R12, R35, R45, R12 ;  /* 0x0000002d230c7223 */ /* 0x000fe2000000000c */
[----:B------:R-:W-:Y:S01]  /*66f0*/  F2FP.F16.F32.PACK_AB R65, R7, R6 ;  /* 0x000000060741723e */ /* 0x000fe200000000ff */
[----:B------:R-:W-:Y:S01]  /*6700*/  FFMA R13, R35, R46, R13 ;  /* 0x0000002e230d7223 */ /* 0x000fe2000000000d */
[----:B------:R-:W-:Y:S01]  /*6710*/  F2FP.F16.F32.PACK_AB R66, R9, R8 ;  /* 0x000000080942723e */ /* 0x000fe200000000ff */
[C---:B------:R-:W-:Y:S01]  /*6720*/  FFMA R14, R35.reuse, R47, R14 ;  /* 0x0000002f230e7223 */ /* 0x040fe2000000000e */
[----:B------:R-:W-:Y:S01]  /*6730*/  F2FP.F16.F32.PACK_AB R67, R2, R0 ;  /* 0x000000000243723e */ /* 0x000fe200000000ff */
[----:B------:R-:W-:Y:S01]  /*6740*/  FFMA R19, R35, R48, R19 ;  /* 0x0000003023137223 */ /* 0x000fe20000000013 */
[----:B------:R-:W-:Y:S02]  /*6750*/  F2FP.F16.F32.PACK_AB R76, R10, R3 ;  /* 0x000000030a4c723e */ /* 0x000fe400000000ff */
[----:B------:R-:W-:Y:S01]  /*6760*/  F2FP.F16.F32.PACK_AB R77, R15, R11 ;  /* 0x0000000b0f4d723e */ /* 0x000fe200000000ff */
[----:B------:R1:W-:Y:S01]  /*6770*/  STS.128 [R89+0x300], R64 ;  /* 0x0003004059007388 */ /* 0x0003e20000000c00 */
[----:B------:R-:W-:Y:S02]  /*6780*/  F2FP.F16.F32.PACK_AB R78, R13, R12 ;  /* 0x0000000c0d4e723e */ /* 0x000fe400000000ff */
[----:B------:R-:W-:Y:S05]  /*6790*/  F2FP.F16.F32.PACK_AB R79, R19, R14 ;  /* 0x0000000e134f723e */ /* 0x000fea00000000ff */
[----:B------:R1:W-:Y:S01]  /*67a0*/  STS.128 [R93], R76 ;  /* 0x0000004c5d007388 */ /* 0x0003e20000000c00 */
[----:B------:R-:W-:Y:S01]  /*67b0*/  @!PT LDS RZ, [RZ] ;  /* 0x00000000fffff984 */ /* 0x000fe20000000800 */
[----:B------:R-:W-:Y:S01]  /*67c0*/  @!PT LDS RZ, [RZ] ;  /* 0x00000000fffff984 */ /* 0x000fe20000000800 */
[----:B------:R-:W-:Y:S01]  /*67d0*/  @!PT LDS RZ, [RZ] ;  /* 0x00000000fffff984 */ /* 0x000fe20000000800 */
[----:B------:R-:W-:Y:S01]  /*67e0*/  @!PT LDS RZ, [RZ] ;  /* 0x00000000fffff984 */ /* 0x000fe20000000800 */
[----:B------:R2:W-:Y:S07]  /*67f0*/  MEMBAR.ALL.CTA ;  /* 0x0000000000007992 */ /* 0x0005ee0000008000 */
[----:B--2---:R-:W2:Y:S02]  /*6800*/  FENCE.VIEW.ASYNC.S ;  /* 0x00000000000073c6 */ /* 0x004ea40000000000 */
[----:B--2---:R-:W-:Y:S06]  /*6810*/  BAR.SYNC.DEFER_BLOCKING 0x1, 0x80 ;  /* 0x0042000000007b1d */ /* 0x004fec0000010000 */
[----:B------:R-:W-:Y:S05]  /*6820*/  @P0 BRA `(.L_x_114) ;  /* 0x00000000002c0947 */ /* 0x000fea0003800000 */
[----:B------:R-:W-:Y:S01]  /*6830*/  R2UR UR12, R63 ;  /* 0x000000003f0c72ca */ /* 0x000fe200000e0000 */
[----:B------:R-:W-:Y:S01]  /*6840*/  UIADD3 UR10, UP0, UPT, UR46, 0x680, URZ ;  /* 0x000006802e0a7890 */ /* 0x000fe2000ff1e0ff */
[----:B------:R-:W-:Y:S01]  /*6850*/  R2UR UR9, R69 ;  /* 0x00000000450972ca */ /* 0x000fe200000e0000 */
[----:B------:R-:W-:Y:S01]  /*6860*/  UMOV UR7, UR36 ;  /* 0x0000002400077c82 */ /* 0x000fe20008000000 */
[----:B------:R-:W-:Y:S01]  /*6870*/  R2UR UR8, R91 ;  /* 0x000000005b0872ca */ /* 0x000fe200000e0000 */
[----:B------:R-:W-:Y:S08]  /*6880*/  UIADD3.X UR11, UPT, UPT, URZ, UR47, URZ, UP0, !UPT ;  /* 0x0000002fff0b7290 */ /* 0x000ff000087fe4ff */
[----:B------:R-:W-:Y:S02]  /*6890*/  USHF.L.U32 UR5, UR12, 0x4, URZ ;  /* 0x000000040c057899 */ /* 0x000fe400080006ff */
[----:B------:R-:W-:Y:S02]  /*68a0*/  USHF.L.U32 UR6, UR9, 0x7, URZ ;  /* 0x0000000709067899 */ /* 0x000fe400080006ff */
[----:B------:R-:W-:Y:S09]  /*68b0*/  UIADD3 UR4, UPT, UPT, UR42, 0x300, UR8 ;  /* 0x000003002a047890 */ /* 0x000ff2000fffe008 */
[----:B------:R2:W-:Y:S02]  /*68c0*/  UTMASTG.3D [UR4], [UR10] ;  /* 0x000000040a0073b5 */ /* 0x0005e40008010000 */
[----:B--2---:R0:W-:Y:S02]  /*68d0*/  UTMACMDFLUSH ;  /* 0x00000000000079b7 */ /* 0x0041e40000000000 */
.L_x_114:
[----:B------:R-:W-:Y:S05]  /*68e0*/  BSYNC.RECONVERGENT B0 ;  /* 0x0000000000007941 */ /* 0x000fea0003800200 */
.L_x_113:
[----:B------:R-:W-:Y:S04]  /*68f0*/  BSSY.RECONVERGENT B0, `(.L_x_115) ;  /* 0x0000003000007945 */ /* 0x000fe80003800200 */
[----:B------:R-:W-:Y:S05]  /*6900*/  @P0 BRA `(.L_x_116) ;  /* 0x0000000000040947 */ /* 0x000fea0003800000 */
[----:B------:R-:W-:Y:S04]  /*6910*/  DEPBAR.LE SB0, 0x0 ;  /* 0x000080000000791a */ /* 0x000fe80000000000 */
.L_x_116:
[----:B------:R-:W-:Y:S05]  /*6920*/  BSYNC.RECONVERGENT B0 ;  /* 0x0000000000007941 */ /* 0x000fea0003800200 */
.L_x_115:
[----:B------:R-:W-:Y:S01]  /*6930*/  BAR.SYNC.DEFER_BLOCKING 0x1, 0x80 ;  /* 0x0042000000007b1d */ /* 0x000fe20000010000 */
[----:B------:R-:W-:Y:S01]  /*6940*/  UIADD3 UR43, UPT, UPT, UR43, 0x1, URZ ;  /* 0x000000012b2b7890 */ /* 0x000fe2000fffe0ff */
[----:B------:R-:W-:Y:S02]  /*6950*/  IADD3 R0, PT, PT, R30, 0x1, RZ ;  /* 0x000000011e007810 */ /* 0x000fe40007ffe0ff */
[----:B------:R-:W-:Y:S01]  /*6960*/  IADD3 R82, PT, PT, R82, 0x1, RZ ;  /* 0x0000000152527810 */ /* 0x000fe20007ffe0ff */
[----:B------:R-:W-:Y:S09]  /*6970*/  UISETP.NE.AND UP0, UPT, UR43, URZ, UPT ;  /* 0x000000ff2b00728c */ /* 0x000ff2000bf05270 */
[----:B------:R-:W-:Y:S05]  /*6980*/  BRA.U !UP0, `(.L_x_117) ;  /* 0x0000000108287547 */ /* 0x000fea000b800000 */
[----:B------:R-:W-:Y:S01]  /*6990*/  ISETP.NE.AND P0, PT, R92, RZ, PT ;  /* 0x000000ff5c00720c */ /* 0x000fe20003f05270 */
[----:B------:R-:W-:Y:S11]  /*69a0*/  IMAD.U32 R2, RZ, RZ, UR37 ;  /* 0x00000025ff027e24 */ /* 0x000ff6000f8e00ff */
[----:B------:R-:W-:Y:S01]  /*69b0*/  @!UPT UIADD3 URZ, UPT, UPT, URZ, URZ, URZ ;  /* 0x000000fffffff290 */ /* 0x000fe2000fffe0ff */
[C---:B------:R-:W-:Y:S01]  /*69c0*/  @P0 LEA R3, R81.reuse, UR42, 0x3 ;  /* 0x0000002a51030c11 */ /* 0x040fe2000f8e18ff */
[----:B------:R-:W-:Y:S04]  /*69d0*/  VIADD R81, R81, 0x1 ;  /* 0x0000000151517836 */ /* 0x000fe80000000000 */
[----:B------:R-:W-:Y:S05]  /*69e0*/  @P0 VIADD R3, R3, 0x190 ;  /* 0x0000019003030836 */ /* 0x000fea0000000000 */
[----:B------:R-:W-:Y:S04]  /*69f0*/  @P0 PRMT R2, R2, 0x654, R3 ;  /* 0x0000065402020816 */ /* 0x000fe80000000003 */
[----:B------:R2:W-:Y:S01]  /*6a00*/  @P0 SYNCS.ARRIVE.TRANS64.RED.A1T0 RZ, [R2+URZ], RZ ;  /* 0x000000ff02ff09a7 */ /* 0x0005e200081004ff */
[C---:B------:R-:W-:Y:S04]  /*6a10*/  ISETP.NE.AND P0, PT, R81.reuse, 0x2, PT ;  /* 0x000000025100780c */ /* 0x040fe80003f05270 */
[----:B------:R-:W-:Y:S09]  /*6a20*/  SEL R81, R81, RZ, P0 ;  /* 0x000000ff51517207 */ /* 0x000ff20000000000 */
.L_x_117:
[----:B------:R-:W-:Y:S01]  /*6a30*/  ISETP.NE.AND P3, PT, R88, RZ, PT ;  /* 0x000000ff5800720c */ /* 0x000fe20003f65270 */
[----:B------:R-:W-:Y:S01]  /*6a40*/  IMAD.IADD R63, R29, 0x1, R62 ;  /* 0x000000011d3f7824 */ /* 0x000fe200078e023e */
[----:B------:R-:W-:Y:S01]  /*6a50*/  ISETP.NE.AND P0, PT, R90, 0x2, PT ;  /* 0x000000025a00780c */ /* 0x000fe20003f05270 */
[----:B------:R-:W-:Y:S01]  /*6a60*/  IMAD.IADD R69, R31, 0x1, R68 ;  /* 0x000000011f457824 */ /* 0x000fe200078e0244 */
[----:B------:R-:W-:Y:S02]  /*6a70*/  ISETP.NE.AND P1, PT, R0, 0x4, PT ;  /* 0x000000040000780c */ /* 0x000fe40003f25270 */
[----:B------:R-:W-:Y:S02]  /*6a80*/  ISETP.NE.AND P2, PT, R82, 0x2, PT ;  /* 0x000000025200780c */ /* 0x000fe40003f45270 */
[----:B------:R-:W-:Y:S02]  /*6a90*/  SEL R4, RZ, 0x1, P0 ;  /* 0x00000001ff047807 */ /* 0x000fe40000000000 */
[----:B------:R-:W-:Y:S02]  /*6aa0*/  SEL R3, RZ, 0x1, P1 ;  /* 0x00000001ff037807 */ /* 0x000fe40000800000 */
[----:B--2---:R-:W-:Y:S02]  /*6ab0*/  SEL R2, RZ, 0x1, P2 ;  /* 0x00000001ff027807 */ /* 0x004fe40001000000 */
[----:B------:R-:W-:Y:S02]  /*6ac0*/  @P3 R2UR UR36, R80 ;  /* 0x00000000502432ca */ /* 0x000fe400000e0000 */
[----:B------:R-:W-:Y:S02]  /*6ad0*/  LOP3.LUT R83, R83, R4, RZ, 0x3c, !PT ;  /* 0x0000000453537212 */ /* 0x000fe400078e3cff */
[----:B------:R-:W-:Y:S02]  /*6ae0*/  LOP3.LUT R84, R84, R3, RZ, 0x3c, !PT ;  /* 0x0000000354547212 */ /* 0x000fe400078e3cff */
[----:B------:R-:W-:Y:S02]  /*6af0*/  LOP3.LUT R85, R85, R2, RZ, 0x3c, !PT ;  /* 0x0000000255557212 */ /* 0x000fe400078e3cff */
[----:B------:R-:W-:Y:S02]  /*6b00*/  SEL R90, R90, RZ, P0 ;  /* 0x000000ff5a5a7207 */ /* 0x000fe40000000000 */
[----:B------:R-:W-:Y:S02]  /*6b10*/  SEL R30, R0, RZ, P1 ;  /* 0x000000ff001e7207 */ /* 0x000fe40000800000 */
[----:B------:R-:W-:Y:S01]  /*6b20*/  SEL R82, R82, RZ, P2 ;  /* 0x000000ff52527207 */ /* 0x000fe20001000000 */
[----:B------:R-:W-:Y:S06]  /*6b30*/  @P3 BRA `(.L_x_118) ;  /* 0xffffffe800743947 */ /* 0x000fec000383ffff */
[----:B------:R-:W-:-:S09]  /*6b40*/  UISETP.NE.AND UP0, UPT, UR45, URZ, UPT ;  /* 0x000000ff2d00728c */ /* 0x000fd2000bf05270 */
[----:B------:R-:W-:Y:S05]  /*6b50*/  BRA.U !UP0, `(.L_x_119) ;  /* 0x0000000108487547 */ /* 0x000fea000b800000 */
[----:B------:R-:W2:Y:S02]  /*6b60*/  LDCU.64 UR4, c[0x0][0x890] ;  /* 0x00011200ff0477ac */ /* 0x000ea40008000a00 */
[----:B--2---:R-:W-:-:S04]  /*6b70*/  UISETP.NE.U32.AND UP0, UPT, UR4, URZ, UPT ;  /* 0x000000ff0400728c */ /* 0x004fc8000bf05070 */
[----:B------:R-:W-:-:S09]  /*6b80*/  UISETP.NE.AND.EX UP0, UPT, UR5, URZ, UPT, UP0 ;  /* 0x000000ff0500728c */ /* 0x000fd2000bf05300 */
[----:B------:R-:W-:Y:S05]  /*6b90*/  BRA.U UP0, `(.L_x_120) ;  /* 0x00000001000c7547 */ /* 0x000fea000b800000 */
[----:B------:R-:W-:-:S13]  /*6ba0*/  FSETP.NEU.AND P0, PT, R35, RZ, PT ;  /* 0x000000ff2300720b */ /* 0x000fda0003f0d000 */
[----:B------:R-:W-:Y:S05]  /*6bb0*/  @!P0 EXIT ;  /* 0x000000000000894d */ /* 0x000fea0003800000 */
[----:B------:R-:W-:Y:S05]  /*6bc0*/  BRA `(.L_x_119) ;  /* 0x00000000002c7947 */ /* 0x000fea0003800000 */
.L_x_120:
[----:B------:R-:W-:Y:S01]  /*6bd0*/  LOP3.LUT P0, RZ, R70, 0xff, RZ, 0xc0, !PT ;  /* 0x000000ff46ff7812 */ /* 0x000fe2000780c0ff */
[----:B------:R-:W-:-:S12]  /*6be0*/  BSSY.RECONVERGENT B0, `(.L_x_119) ;  /* 0x0000009000007945 */ /* 0x000fd80003800200 */
[----:B------:R-:W-:Y:S05]  /*6bf0*/  @P0 BRA `(.L_x_121) ;  /* 0x0000000000140947 */ /* 0x000fea0003800000 */
[----:B------:R-:W2:Y:S02]  /*6c00*/  LDCU.64 UR4, c[0x0][0x888] ;  /* 0x00011100ff0477ac */ /* 0x000ea40008000a00 */
[----:B--2---:R-:W-:-:S04]  /*6c10*/  ISETP.NE.U32.AND P0, PT, RZ, UR4, PT ;  /* 0x00000004ff007c0c */ /* 0x004fc8000bf05070 */
[----:B------:R-:W-:-:S13]  /*6c20*/  ISETP.NE.AND.EX P0, PT, RZ, UR5, PT, P0 ;  /* 0x00000005ff007c0c */ /* 0x000fda000bf05300 */
[----:B------:R-:W-:Y:S05]  /*6c30*/  @!P0 EXIT ;  /* 0x000000000000894d */ /* 0x000fea0003800000 */
[----:B------:R-:W-:Y:S05]  /*6c40*/  BRA `(.L_x_122) ;  /* 0x0000000000087947 */ /* 0x000fea0003800000 */
.L_x_121:
[----:B------:R-:W-:-:S13]  /*6c50*/  FSETP.NEU.AND P0, PT, R35, RZ, PT ;  /* 0x000000ff2300720b */ /* 0x000fda0003f0d000 */
[----:B------:R-:W-:Y:S05]  /*6c60*/  @!P0 EXIT ;  /* 0x000000000000894d */ /* 0x000fea0003800000 */
.L_x_122:
[----:B------:R-:W-:Y:S05]  /*6c70*/  BSYNC.RECONVERGENT B0 ;  /* 0x0000000000007941 */ /* 0x000fea0003800200 */
.L_x_119:
[----:B------:R-:W-:-:S04]  /*6c80*/  DEPBAR.LE SB0, 0x0 ;  /* 0x000080000000791a */ /* 0x000fc80000000000 */
[----:B------:R-:W-:Y:S05]  /*6c90*/  EXIT ;  /* 0x000000000000794d */ /* 0x000fea0003800000 */
.L_x_20:
[----:B--2---:R2:W1:Y:S02]  /*6ca0*/  SYNCS.PHASECHK.TRANS64.TRYWAIT P0, [R3+URZ+0x220], R2 ;  /* 0x00022002030075a7 */ /* 0x00446400080011ff */
[----:B-1----:R-:W-:Y:S05]  /*6cb0*/  @!P0 NANOSLEEP.SYNCS 0x989680 ;  /* 0x009896800000895d */ /* 0x002fea0003900000 */
[----:B------:R-:W1:Y:S02]  /*6cc0*/  @!P0 SYNCS.PHASECHK.TRANS64 P0, [R3+URZ+0x220], R2 ;  /* 0x00022002030085a7 */ /* 0x000e6400080010ff */
[----:B-1----:R-:W-:Y:S05]  /*6cd0*/  @!P0 BRA `(.L_x_20) ;  /* 0xfffffffc00f08947 */ /* 0x002fea000383ffff */
[----:B------:R-:W-:Y:S05]  /*6ce0*/  BRA `(.L_x_123) ;  /* 0xffffffa800dc7947 */ /* 0x000fea000383ffff */
.L_x_23:
[----:B-1----:R-:W-:-:S07]  /*6cf0*/  MOV R2, UR33 ;  /* 0x0000002100027c02 */ /* 0x002fce0008000f00 */
.L_x_124:
[----:B-1----:R1:W2:Y:S02]  /*6d00*/  SYNCS.PHASECHK.TRANS64.TRYWAIT P0, [R2+URZ+0xc0], R5 ;  /* 0x0000c005020075a7 */ /* 0x0022a400080011ff */
[----:B--2---:R-:W-:Y:S05]  /*6d10*/  @!P0 NANOSLEEP.SYNCS 0x989680 ;  /* 0x009896800000895d */ /* 0x004fea0003900000 */
[----:B------:R-:W2:Y:S02]  /*6d20*/  @!P0 SYNCS.PHASECHK.TRANS64 P0, [R2+URZ+0xc0], R5 ;  /* 0x0000c005020085a7 */ /* 0x000ea400080010ff */
[----:B--2---:R-:W-:Y:S05]  /*6d30*/  @!P0 BRA `(.L_x_124) ;  /* 0xfffffffc00f08947 */ /* 0x004fea000383ffff */
[----:B------:R-:W-:Y:S05]  /*6d40*/  BRA `(.L_x_22) ;  /* 0xffffffac002c7947 */ /* 0x000fea000383ffff */
.L_x_29:
[----:B-1----:R-:W-:-:S07]  /*6d50*/  MOV R2, UR17 ;  /* 0x0000001100027c02 */ /* 0x002fce0008000f00 */
.L_x_125:
[----:B-1----:R1:W2:Y:S02]  /*6d60*/  SYNCS.PHASECHK.TRANS64.TRYWAIT P0, [R2+URZ+0xc0], R5 ;  /* 0x0000c005020075a7 */ /* 0x0022a400080011ff */
[----:B--2---:R-:W-:Y:S05]  /*6d70*/  @!P0 NANOSLEEP.SYNCS 0x989680 ;  /* 0x009896800000895d */ /* 0x004fea0003900000 */
[----:B------:R-:W2:Y:S02]  /*6d80*/  @!P0 SYNCS.PHASECHK.TRANS64 P0, [R2+URZ+0xc0], R5 ;  /* 0x0000c005020085a7 */ /* 0x000ea400080010ff */
[----:B--2---:R-:W-:Y:S05]  /*6d90*/  @!P0 BRA `(.L_x_125) ;  /* 0xfffffffc00f08947 */ /* 0x004fea000383ffff */
[----:B------:R-:W-:Y:S05]  /*6da0*/  BRA `(.L_x_28) ;  /* 0xffffffac00d47947 */ /* 0x000fea000383ffff */
.L_x_33:
[----:B-1----:R1:W2:Y:S02]  /*6db0*/  SYNCS.PHASECHK.TRANS64.TRYWAIT P0, [R2+URZ+0x1b0], R3 ;  /* 0x0001b003020075a7 */ /* 0x0022a400080011ff */
[----:B--2---:R-:W-:Y:S05]  /*6dc0*/  @!P0 NANOSLEEP.SYNCS 0x989680 ;  /* 0x009896800000895d */ /* 0x004fea0003900000 */
[----:B------:R-:W2:Y:S02]  /*6dd0*/  @!P0 SYNCS.PHASECHK.TRANS64 P0, [R2+URZ+0x1b0], R3 ;  /* 0x0001b003020085a7 */ /* 0x000ea400080010ff */
[----:B--2---:R-:W-:Y:S05]  /*6de0*/  @!P0 BRA `(.L_x_33) ;  /* 0xfffffffc00f08947 */ /* 0x004fea000383ffff */
[----:B------:R-:W-:Y:S05]  /*6df0*/  BRA `(.L_x_126) ;  /* 0xffffffb000647947 */ /* 0x000fea000383ffff */
.L_x_37:
[----:B----4-:R-:W-:-:S07]  /*6e00*/  MOV R0, UR5 ;  /* 0x0000000500007c02 */ /* 0x010fce0008000f00 */
.L_x_127:
[----:B-1----:R1:W2:Y:S02]  /*6e10*/  SYNCS.PHASECHK.TRANS64.TRYWAIT P0, [R0+URZ], R3 ;  /* 0x00000003000075a7 */ /* 0x0022a400080011ff */
[----:B--2---:R-:W-:Y:S05]  /*6e20*/  @!P0 NANOSLEEP.SYNCS 0x989680 ;  /* 0x009896800000895d */ /* 0x004fea0003900000 */
[----:B------:R-:W2:Y:S02]  /*6e30*/  @!P0 SYNCS.PHASECHK.TRANS64 P0, [R0+URZ], R3 ;  /* 0x00000003000085a7 */ /* 0x000ea400080010ff */
[----:B--2---:R-:W-:Y:S05]  /*6e40*/  @!P0 BRA `(.L_x_127) ;  /* 0xfffffffc00f08947 */ /* 0x004fea000383ffff */
[----:B------:R-:W-:Y:S05]  /*6e50*/  BRA `(.L_x_128) ;  /* 0xffffffb400d47947 */ /* 0x000fea000383ffff */
.L_x_38:
[----:B----4-:R-:W-:-:S07]  /*6e60*/  MOV R0, UR5 ;  /* 0x0000000500007c02 */ /* 0x010fce0008000f00 */
.L_x_129:
[----:B-1----:R1:W2:Y:S02]  /*6e70*/  SYNCS.PHASECHK.TRANS64.TRYWAIT P0, [R0+URZ], R3 ;  /* 0x00000003000075a7 */ /* 0x0022a400080011ff */
[----:B--2---:R-:W-:Y:S05]  /*6e80*/  @!P0 NANOSLEEP.SYNCS 0x989680 ;  /* 0x009896800000895d */ /* 0x004fea0003900000 */
[----:B------:R-:W2:Y:S02]  /*6e90*/  @!P0 SYNCS.PHASECHK.TRANS64 P0, [R0+URZ], R3 ;  /* 0x00000003000085a7 */ /* 0x000ea400080010ff */
[----:B--2---:R-:W-:Y:S05]  /*6ea0*/  @!P0 BRA `(.L_x_129) ;  /* 0xfffffffc00f08947 */ /* 0x004fea000383ffff */
[----:B------:R-:W-:Y:S05]  /*6eb0*/  BRA `(.L_x_130) ;  /* 0xffffffb400e07947 */ /* 0x000fea000383ffff */
.L_x_39:
[----:B----4-:R-:W-:-:S07]  /*6ec0*/  MOV R0, UR5 ;  /* 0x0000000500007c02 */ /* 0x010fce0008000f00 */
.L_x_131:
[----:B-1----:R1:W2:Y:S02]  /*6ed0*/  SYNCS.PHASECHK.TRANS64.TRYWAIT P0, [R0+URZ], R3 ;  /* 0x00000003000075a7 */ /* 0x0022a400080011ff */
[----:B--2---:R-:W-:Y:S05]  /*6ee0*/  @!P0 NANOSLEEP.SYNCS 0x989680 ;  /* 0x009896800000895d */ /* 0x004fea0003900000 */
[----:B------:R-:W2:Y:S02]  /*6ef0*/  @!P0 SYNCS.PHASECHK.TRANS64 P0, [R0+URZ], R3 ;  /* 0x00000003000085a7 */ /* 0x000ea400080010ff */
[----:B--2---:R-:W-:Y:S05]  /*6f00*/  @!P0 BRA `(.L_x_131) ;  /* 0xfffffffc00f08947 */ /* 0x004fea000383ffff */
[----:B------:R-:W-:Y:S05]  /*6f10*/  BRA `(.L_x_132) ;  /* 0xffffffb400ec7947 */ /* 0x000fea000383ffff */
.L_x_40:
[----:B----4-:R-:W-:-:S07]  /*6f20*/  MOV R0, UR5 ;  /* 0x0000000500007c02 */ /* 0x010fce0008000f00 */
.L_x_133:
[----:B-1----:R1:W2:Y:S02]  /*6f30*/  SYNCS.PHASECHK.TRANS64.TRYWAIT P0, [R0+URZ], R3 ;  /* 0x00000003000075a7 */ /* 0x0022a400080011ff */
[----:B--2---:R-:W-:Y:S05]  /*6f40*/  @!P0 NANOSLEEP.SYNCS 0x989680 ;  /* 0x009896800000895d */ /* 0x004fea0003900000 */
[----:B------:R-:W2:Y:S02]  /*6f50*/  @!P0 SYNCS.PHASECHK.TRANS64 P0, [R0+URZ], R3 ;  /* 0x00000003000085a7 */ /* 0x000ea400080010ff */
[----:B--2---:R-:W-:Y:S05]  /*6f60*/  @!P0 BRA `(.L_x_133) ;  /* 0xfffffffc00f08947 */ /* 0x004fea000383ffff */
[----:B------:R-:W-:Y:S05]  /*6f70*/  BRA `(.L_x_134) ;  /* 0xffffffb400f87947 */ /* 0x000fea000383ffff */
.L_x_41:
[----:B----4-:R-:W-:-:S07]  /*6f80*/  MOV R0, UR5 ;  /* 0x0000000500007c02 */ /* 0x010fce0008000f00 */
.L_x_135:
[----:B-1----:R1:W2:Y:S02]  /*6f90*/  SYNCS.PHASECHK.TRANS64.TRYWAIT P0, [R0+URZ], R3 ;  /* 0x00000003000075a7 */ /* 0x0022a400080011ff */
[----:B--2---:R-:W-:Y:S05]  /*6fa0*/  @!P0 NANOSLEEP.SYNCS 0x989680 ;  /* 0x009896800000895d */ /* 0x004fea0003900000 */
[----:B------:R-:W2:Y:S02]  /*6fb0*/  @!P0 SYNCS.PHASECHK.TRANS64 P0, [R0+URZ], R3 ;  /* 0x00000003000085a7 */ /* 0x000ea400080010ff */
[----:B--2---:R-:W-:Y:S05]  /*6fc0*/  @!P0 BRA `(.L_x_135) ;  /* 0xfffffffc00f08947 */ /* 0x004fea000383ffff */
[----:B------:R-:W-:Y:S05]  /*6fd0*/  BRA `(.L_x_136) ;  /* 0xffffffb800047947 */ /* 0x000fea000383ffff */
.L_x_42:
[----:B----4-:R-:W-:-:S07]  /*6fe0*/  MOV R0, UR5 ;  /* 0x0000000500007c02 */ /* 0x010fce0008000f00 */
.L_x_137:
[----:B-1----:R1:W2:Y:S02]  /*6ff0*/  SYNCS.PHASECHK.TRANS64.TRYWAIT P0, [R0+URZ], R3 ;  /* 0x00000003000075a7 */ /* 0x0022a400080011ff */
[----:B--2---:R-:W-:Y:S05]  /*7000*/  @!P0 NANOSLEEP.SYNCS 0x989680 ;  /* 0x009896800000895d */ /* 0x004fea0003900000 */
[----:B------:R-:W2:Y:S02]  /*7010*/  @!P0 SYNCS.PHASECHK.TRANS64 P0, [R0+URZ], R3 ;  /* 0x00000003000085a7 */ /* 0x000ea400080010ff */
[----:B--2---:R-:W-:Y:S05]  /*7020*/  @!P0 BRA `(.L_x_137) ;  /* 0xfffffffc00f08947 */ /* 0x004fea000383ffff */
[----:B------:R-:W-:Y:S05]  /*7030*/  BRA `(.L_x_138) ;  /* 0xffffffb800107947 */ /* 0x000fea000383ffff */
.L_x_43:
[----:B----4-:R-:W-:-:S07]  /*7040*/  MOV R0, UR5 ;  /* 0x0000000500007c02 */ /* 0x010fce0008000f00 */
.L_x_139:
[----:B-1----:R1:W2:Y:S02]  /*7050*/  SYNCS.PHASECHK.TRANS64.TRYWAIT P0, [R0+URZ], R3 ;  /* 0x00000003000075a7 */ /* 0x0022a400080011ff */
[----:B--2---:R-:W-:Y:S05]  /*7060*/  @!P0 NANOSLEEP.SYNCS 0x989680 ;  /* 0x009896800000895d */ /* 0x004fea0003900000 */
[----:B------:R-:W2:Y:S02]  /*7070*/  @!P0 SYNCS.PHASECHK.TRANS64 P0, [R0+URZ], R3 ;  /* 0x00000003000085a7 */ /* 0x000ea400080010ff */
[----:B--2---:R-:W-:Y:S05]  /*7080*/  @!P0 BRA `(.L_x_139) ;  /* 0xfffffffc00f08947 */ /* 0x004fea000383ffff */
[----:B------:R-:W-:Y:S05]  /*7090*/  BRA `(.L_x_140) ;  /* 0xffffffb8001c7947 */ /* 0x000fea000383ffff */
.L_x_44:
[----:B----4-:R-:W-:-:S07]  /*70a0*/  MOV R0, UR5 ;  /* 0x0000000500007c02 */ /* 0x010fce0008000f00 */
.L_x_141:
[----:B-1----:R1:W2:Y:S02]  /*70b0*/  SYNCS.PHASECHK.TRANS64.TRYWAIT P0, [R0+URZ], R3 ;  /* 0x00000003000075a7 */ /* 0x0022a400080011ff */
[----:B--2---:R-:W-:Y:S05]  /*70c0*/  @!P0 NANOSLEEP.SYNCS 0x989680 ;  /* 0x009896800000895d */ /* 0x004fea0003900000 */
[----:B------:R-:W2:Y:S02]  /*70d0*/  @!P0 SYNCS.PHASECHK.TRANS64 P0, [R0+URZ], R3 ;  /* 0x00000003000085a7 */ /* 0x000ea400080010ff */
[----:B--2---:R-:W-:Y:S05]  /*70e0*/  @!P0 BRA `(.L_x_141) ;  /* 0xfffffffc00f08947 */ /* 0x004fea000383ffff */
[----:B------:R-:W-:Y:S05]  /*70f0*/  BRA `(.L_x_142) ;  /* 0xffffffb800287947 */ /* 0x000fea000383ffff */
.L_x_45:
[----:B----4-:R-:W-:-:S07]  /*7100*/  MOV R0, UR5 ;  /* 0x0000000500007c02 */ /* 0x010fce0008000f00 */
.L_x_143:
[----:B-1----:R1:W2:Y:S02]  /*7110*/  SYNCS.PHASECHK.TRANS64.TRYWAIT P0, [R0+URZ], R3 ;  /* 0x00000003000075a7 */ /* 0x0022a400080011ff */
[----:B--2---:R-:W-:Y:S05]  /*7120*/  @!P0 NANOSLEEP.SYNCS 0x989680 ;  /* 0x009896800000895d */ /* 0x004fea0003900000 */
[----:B------:R-:W2:Y:S02]  /*7130*/  @!P0 SYNCS.PHASECHK.TRANS64 P0, [R0+URZ], R3 ;  /* 0x00000003000085a7 */ /* 0x000ea400080010ff */
[----:B--2---:R-:W-:Y:S05]  /*7140*/  @!P0 BRA `(.L_x_143) ;  /* 0xfffffffc00f08947 */ /* 0x004fea000383ffff */
[----:B------:R-:W-:Y:S05]  /*7150*/  BRA `(.L_x_144) ;  /* 0xffffffb800347947 */ /* 0x000fea000383ffff */
.L_x_46:
[----:B----4-:R-:W-:-:S07]  /*7160*/  MOV R0, UR5 ;  /* 0x0000000500007c02 */ /* 0x010fce0008000f00 */
.L_x_145:
[----:B-1----:R1:W2:Y:S02]  /*7170*/  SYNCS.PHASECHK.TRANS64.TRYWAIT P0, [R0+URZ], R3 ;  /* 0x00000003000075a7 */ /* 0x0022a400080011ff */
[----:B--2---:R-:W-:Y:S05]  /*7180*/  @!P0 NANOSLEEP.SYNCS 0x989680 ;  /* 0x009896800000895d */ /* 0x004fea0003900000 */
[----:B------:R-:W2:Y:S02]  /*7190*/  @!P0 SYNCS.PHASECHK.TRANS64 P0, [R0+URZ], R3 ;  /* 0x00000003000085a7 */ /* 0x000ea400080010ff */
[----:B--2---:R-:W-:Y:S05]  /*71a0*/  @!P0 BRA `(.L_x_145) ;  /* 0xfffffffc00f08947 */ /* 0x004fea000383ffff */
[----:B------:R-:W-:Y:S05]  /*71b0*/  BRA `(.L_x_146) ;  /* 0xffffffb800407947 */ /* 0x000fea000383ffff */
.L_x_47:
[----:B----4-:R-:W-:-:S07]  /*71c0*/  MOV R0, UR5 ;  /* 0x0000000500007c02 */ /* 0x010fce0008000f00 */
.L_x_147:
[----:B-1----:R1:W2:Y:S02]  /*71d0*/  SYNCS.PHASECHK.TRANS64.TRYWAIT P0, [R0+URZ], R3 ;  /* 0x00000003000075a7 */ /* 0x0022a400080011ff */
[----:B--2---:R-:W-:Y:S05]  /*71e0*/  @!P0 NANOSLEEP.SYNCS 0x989680 ;  /* 0x009896800000895d */ /* 0x004fea0003900000 */
[----:B------:R-:W2:Y:S02]  /*71f0*/  @!P0 SYNCS.PHASECHK.TRANS64 P0, [R0+URZ], R3 ;  /* 0x00000003000085a7 */ /* 0x000ea400080010ff */
[----:B--2---:R-:W-:Y:S05]  /*7200*/  @!P0 BRA `(.L_x_147) ;  /* 0xfffffffc00f08947 */ /* 0x004fea000383ffff */
[----:B------:R-:W-:Y:S05]  /*7210*/  BRA `(.L_x_148) ;  /* 0xffffffb8004c7947 */ /* 0x000fea000383ffff */
.L_x_48:
[----:B----4-:R-:W-:-:S07]  /*7220*/  MOV R0, UR5 ;  /* 0x0000000500007c02 */ /* 0x010fce0008000f00 */
.L_x_149:
[----:B-1----:R1:W2:Y:S02]  /*7230*/  SYNCS.PHASECHK.TRANS64.TRYWAIT P0, [R0+URZ], R3 ;  /* 0x00000003000075a7 */ /* 0x0022a400080011ff */
[----:B--2---:R-:W-:Y:S05]  /*7240*/  @!P0 NANOSLEEP.SYNCS 0x989680 ;  /* 0x009896800000895d */ /* 0x004fea0003900000 */
[----:B------:R-:W2:Y:S02]  /*7250*/  @!P0 SYNCS.PHASECHK.TRANS64 P0, [R0+URZ], R3 ;  /* 0x00000003000085a7 */ /* 0x000ea400080010ff */
[----:B--2---:R-:W-:Y:S05]  /*7260*/  @!P0 BRA `(.L_x_149) ;  /* 0xfffffffc00f08947 */ /* 0x004fea000383ffff */
[----:B------:R-:W-:Y:S05]  /*7270*/  BRA `(.L_x_150) ;  /* 0xffffffb800587947 */ /* 0x000fea000383ffff */
.L_x_49:
[----:B----4-:R-:W-:-:S07]  /*7280*/  MOV R0, UR5 ;  /* 0x0000000500007c02 */ /* 0x010fce0008000f00 */
.L_x_151:
[----:B-1----:R1:W2:Y:S02]  /*7290*/  SYNCS.PHASECHK.TRANS64.TRYWAIT P0, [R0+URZ], R3 ;  /* 0x00000003000075a7 */ /* 0x0022a400080011ff */
[----:B--2---:R-:W-:Y:S05]  /*72a0*/  @!P0 NANOSLEEP.SYNCS 0x989680 ;  /* 0x009896800000895d */ /* 0x004fea0003900000 */
[----:B------:R-:W2:Y:S02]  /*72b0*/  @!P0 SYNCS.PHASECHK.TRANS64 P0, [R0+URZ], R3 ;  /* 0x00000003000085a7 */ /* 0x000ea400080010ff */
[----:B--2---:R-:W-:Y:S05]  /*72c0*/  @!P0 BRA `(.L_x_151) ;  /* 0xfffffffc00f08947 */ /* 0x004fea000383ffff */
[----:B------:R-:W-:Y:S05]  /*72d0*/  BRA `(.L_x_152) ;  /* 0xffffffb800647947 */ /* 0x000fea000383ffff */
.L_x_50:
[----:B----4-:R-:W-:-:S07]  /*72e0*/  MOV R0, UR5 ;  /* 0x0000000500007c02 */ /* 0x010fce0008000f00 */
.L_x_153:
[----:B-1----:R1:W2:Y:S02]  /*72f0*/  SYNCS.PHASECHK.TRANS64.TRYWAIT P0, [R0+URZ], R3 ;  /* 0x00000003000075a7 */ /* 0x0022a400080011ff */
[----:B--2---:R-:W-:Y:S05]  /*7300*/  @!P0 NANOSLEEP.SYNCS 0x989680 ;  /* 0x009896800000895d */ /* 0x004fea0003900000 */
[----:B------:R-:W2:Y:S02]  /*7310*/  @!P0 SYNCS.PHASECHK.TRANS64 P0, [R0+URZ], R3 ;  /* 0x00000003000085a7 */ /* 0x000ea400080010ff */
[----:B--2---:R-:W-:Y:S05]  /*7320*/  @!P0 BRA `(.L_x_153) ;  /* 0xfffffffc00f08947 */ /* 0x004fea000383ffff */
[----:B------:R-:W-:Y:S05]  /*7330*/  BRA `(.L_x_154) ;  /* 0xffffffb800707947 */ /* 0x000fea000383ffff */
.L_x_51:
[----:B----4-:R-:W-:-:S07]  /*7340*/  MOV R0, UR5 ;  /* 0x0000000500007c02 */ /* 0x010fce0008000f00 */
.L_x_155:
[----:B-1----:R1:W2:Y:S02]  /*7350*/  SYNCS.PHASECHK.TRANS64.TRYWAIT P0, [R0+URZ], R3 ;  /* 0x00000003000075a7 */ /* 0x0022a400080011ff */
[----:B--2---:R-:W-:Y:S05]  /*7360*/  @!P0 NANOSLEEP.SYNCS 0x989680 ;  /* 0x009896800000895d */ /* 0x004fea0003900000 */
[----:B------:R-:W2:Y:S02]  /*7370*/  @!P0 SYNCS.PHASECHK.TRANS64 P0, [R0+URZ], R3 ;  /* 0x00000003000085a7 */ /* 0x000ea400080010ff */
[----:B--2---:R-:W-:Y:S05]  /*7380*/  @!P0 BRA `(.L_x_155) ;  /* 0xfffffffc00f08947 */ /* 0x004fea000383ffff */
[----:B------:R-:W-:Y:S05]  /*7390*/  BRA `(.L_x_156) ;  /* 0xffffffb8007c7947 */ /* 0x000fea000383ffff */
.L_x_52:
[----:B----4-:R-:W-:-:S07]  /*73a0*/  MOV R0, UR5 ;  /* 0x0000000500007c02 */ /* 0x010fce0008000f00 */
.L_x_157:
[----:B-1----:R1:W2:Y:S02]  /*73b0*/  SYNCS.PHASECHK.TRANS64.TRYWAIT P0, [R0+URZ], R3 ;  /* 0x00000003000075a7 */ /* 0x0022a400080011ff */
[----:B--2---:R-:W-:Y:S05]  /*73c0*/  @!P0 NANOSLEEP.SYNCS 0x989680 ;  /* 0x009896800000895d */ /* 0x004fea0003900000 */
[----:B------:R-:W2:Y:S02]  /*73d0*/  @!P0 SYNCS.PHASECHK.TRANS64 P0, [R0+URZ], R3 ;  /* 0x00000003000085a7 */ /* 0x000ea400080010ff */
[----:B--2---:R-:W-:Y:S05]  /*73e0*/  @!P0 BRA `(.L_x_157) ;  /* 0xfffffffc00f08947 */ /* 0x004fea000383ffff */
[----:B------:R-:W-:Y:S05]  /*73f0*/  BRA `(.L_x_158) ;  /* 0xffffffb800887947 */ /* 0x000fea000383ffff */
.L_x_53:
[----:B----4-:R-:W-:-:S07]  /*7400*/  MOV R0, UR5 ;  /* 0x0000000500007c02 */ /* 0x010fce0008000f00 */
.L_x_159:
[----:B-1----:R1:W2:Y:S02]  /*7410*/  SYNCS.PHASECHK.TRANS64.TRYWAIT P0, [R0+URZ], R3 ;  /* 0x00000003000075a7 */ /* 0x0022a400080011ff */
[----:B--2---:R-:W-:Y:S05]  /*7420*/  @!P0 NANOSLEEP.SYNCS 0x989680 ;  /* 0x009896800000895d */ /* 0x004fea0003900000 */
[----:B------:R-:W2:Y:S02]  /*7430*/  @!P0 SYNCS.PHASECHK.TRANS64 P0, [R0+URZ], R3 ;  /* 0x00000003000085a7 */ /* 0x000ea400080010ff */
[----:B--2---:R-:W-:Y:S05]  /*7440*/  @!P0 BRA `(.L_x_159) ;  /* 0xfffffffc00f08947 */ /* 0x004fea000383ffff */
[----:B------:R-:W-:Y:S05]  /*7450*/  BRA `(.L_x_160) ;  /* 0xffffffb800947947 */ /* 0x000fea000383ffff */
.L_x_54:
[----:B----4-:R-:W-:-:S07]  /*7460*/  MOV R0, UR5 ;  /* 0x0000000500007c02 */ /* 0x010fce0008000f00 */
.L_x_161:
[----:B-1----:R1:W2:Y:S02]  /*7470*/  SYNCS.PHASECHK.TRANS64.TRYWAIT P0, [R0+URZ], R3 ;  /* 0x00000003000075a7 */ /* 0x0022a400080011ff */
[----:B--2---:R-:W-:Y:S05]  /*7480*/  @!P0 NANOSLEEP.SYNCS 0x989680 ;  /* 0x009896800000895d */ /* 0x004fea0003900000 */
[----:B------:R-:W2:Y:S02]  /*7490*/  @!P0 SYNCS.PHASECHK.TRANS64 P0, [R0+URZ], R3 ;  /* 0x00000003000085a7 */ /* 0x000ea400080010ff */
[----:B--2---:R-:W-:Y:S05]  /*74a0*/  @!P0 BRA `(.L_x_161) ;  /* 0xfffffffc00f08947 */ /* 0x004fea000383ffff */
[----:B------:R-:W-:Y:S05]  /*74b0*/  BRA `(.L_x_162) ;  /* 0xffffffb800a07947 */ /* 0x000fea000383ffff */
.L_x_55:
[----:B----4-:R-:W-:-:S07]  /*74c0*/  MOV R0, UR5 ;  /* 0x0000000500007c02 */ /* 0x010fce0008000f00 */
.L_x_163:
[----:B-1----:R1:W2:Y:S02]  /*74d0*/  SYNCS.PHASECHK.TRANS64.TRYWAIT P0, [R0+URZ], R3 ;  /* 0x00000003000075a7 */ /* 0x0022a400080011ff */
[----:B--2---:R-:W-:Y:S05]  /*74e0*/  @!P0 NANOSLEEP.SYNCS 0x989680 ;  /* 0x009896800000895d */ /* 0x004fea0003900000 */
[----:B------:R-:W2:Y:S02]  /*74f0*/  @!P0 SYNCS.PHASECHK.TRANS64 P0, [R0+URZ], R3 ;  /* 0x00000003000085a7 */ /* 0x000ea400080010ff */
[----:B--2---:R-:W-:Y:S05]  /*7500*/  @!P0 BRA `(.L_x_163) ;  /* 0xfffffffc00f08947 */ /* 0x004fea000383ffff */
[----:B------:R-:W-:Y:S05]  /*7510*/  BRA `(.L_x_164) ;  /* 0xffffffb800ac7947 */ /* 0x000fea000383ffff */
.L_x_56:
[----:B----4-:R-:W-:-:S07]  /*7520*/  MOV R0, UR5 ;  /* 0x0000000500007c02 */ /* 0x010fce0008000f00 */
.L_x_165:
[----:B-1----:R1:W2:Y:S02]  /*7530*/  SYNCS.PHASECHK.TRANS64.TRYWAIT P0, [R0+URZ], R3 ;  /* 0x00000003000075a7 */ /* 0x0022a400080011ff */
[----:B--2---:R-:W-:Y:S05]  /*7540*/  @!P0 NANOSLEEP.SYNCS 0x989680 ;  /* 0x009896800000895d */ /* 0x004fea0003900000 */
[----:B------:R-:W2:Y:S02]  /*7550*/  @!P0 SYNCS.PHASECHK.TRANS64 P0, [R0+URZ], R3 ;  /* 0x00000003000085a7 */ /* 0x000ea400080010ff */
[----:B--2---:R-:W-:Y:S05]  /*7560*/  @!P0 BRA `(.L_x_165) ;  /* 0xfffffffc00f08947 */ /* 0x004fea000383ffff */
[----:B------:R-:W-:Y:S05]  /*7570*/  BRA `(.L_x_166) ;  /* 0xffffffb800b87947 */ /* 0x000fea000383ffff */
.L_x_57:
[----:B----4-:R-:W-:-:S07]  /*7580*/  MOV R0, UR5 ;  /* 0x0000000500007c02 */ /* 0x010fce0008000f00 */
.L_x_167:
[----:B-1----:R1:W2:Y:S02]  /*7590*/  SYNCS.PHASECHK.TRANS64.TRYWAIT P0, [R0+URZ], R3 ;  /* 0x00000003000075a7 */ /* 0x0022a400080011ff */
[----:B--2---:R-:W-:Y:S05]  /*75a0*/  @!P0 NANOSLEEP.SYNCS 0x989680 ;  /* 0x009896800000895d */ /* 0x004fea0003900000 */
[----:B------:R-:W2:Y:S02]  /*75b0*/  @!P0 SYNCS.PHASECHK.TRANS64 P0, [R0+URZ], R3 ;  /* 0x00000003000085a7 */ /* 0x000ea400080010ff */
[----:B--2---:R-:W-:Y:S05]  /*75c0*/  @!P0 BRA `(.L_x_167) ;  /* 0xfffffffc00f08947 */ /* 0x004fea000383ffff */
[----:B------:R-:W-:Y:S05]  /*75d0*/  BRA `(.L_x_168) ;  /* 0xffffffb800c47947 */ /* 0x000fea000383ffff */
.L_x_58:
[----:B----4-:R-:W-:-:S07]  /*75e0*/  MOV R0, UR5 ;  /* 0x0000000500007c02 */ /* 0x010fce0008000f00 */
.L_x_169:
[----:B-1----:R1:W2:Y:S02]  /*75f0*/  SYNCS.PHASECHK.TRANS64.TRYWAIT P0, [R0+URZ], R3 ;  /* 0x00000003000075a7 */ /* 0x0022a400080011ff */
[----:B--2---:R-:W-:Y:S05]  /*7600*/  @!P0 NANOSLEEP.SYNCS 0x989680 ;  /* 0x009896800000895d */ /* 0x004fea0003900000 */
[----:B------:R-:W2:Y:S02]  /*7610*/  @!P0 SYNCS.PHASECHK.TRANS64 P0, [R0+URZ], R3 ;  /* 0x00000003000085a7 */ /* 0x000ea400080010ff */
[----:B--2---:R-:W-:Y:S05]  /*7620*/  @!P0 BRA `(.L_x_169) ;  /* 0xfffffffc00f08947 */ /* 0x004fea000383ffff */
[----:B------:R-:W-:Y:S05]  /*7630*/  BRA `(.L_x_170) ;  /* 0xffffffb800d07947 */ /* 0x000fea000383ffff */
.L_x_59:
[----:B----4-:R-:W-:-:S07]  /*7640*/  MOV R0, UR5 ;  /* 0x0000000500007c02 */ /* 0x010fce0008000f00 */
.L_x_171:
[----:B-1----:R1:W2:Y:S02]  /*7650*/  SYNCS.PHASECHK.TRANS64.TRYWAIT P0, [R0+URZ], R3 ;  /* 0x00000003000075a7 */ /* 0x0022a400080011ff */
[----:B--2---:R-:W-:Y:S05]  /*7660*/  @!P0 NANOSLEEP.SYNCS 0x989680 ;  /* 0x009896800000895d */ /* 0x004fea0003900000 */
[----:B------:R-:W2:Y:S02]  /*7670*/  @!P0 SYNCS.PHASECHK.TRANS64 P0, [R0+URZ], R3 ;  /* 0x00000003000085a7 */ /* 0x000ea400080010ff */
[----:B--2---:R-:W-:Y:S05]  /*7680*/  @!P0 BRA `(.L_x_171) ;  /* 0xfffffffc00f08947 */ /* 0x004fea000383ffff */
[----:B------:R-:W-:Y:S05]  /*7690*/  BRA `(.L_x_172) ;  /* 0xffffffb800dc7947 */ /* 0x000fea000383ffff */
.L_x_62:
[----:B-1----:R1:W2:Y:S02]  /*76a0*/  SYNCS.PHASECHK.TRANS64.TRYWAIT P0, [R0+URZ+0x210], R5 ;  /* 0x00021005000075a7 */ /* 0x0022a400080011ff */
[----:B--2---:R-:W-:Y:S05]  /*76b0*/  @!P0 NANOSLEEP.SYNCS 0x989680 ;  /* 0x009896800000895d */ /* 0x004fea0003900000 */
[----:B------:R-:W2:Y:S02]  /*76c0*/  @!P0 SYNCS.PHASECHK.TRANS64 P0, [R0+URZ+0x210], R5 ;  /* 0x00021005000085a7 */ /* 0x000ea400080010ff */
[----:B--2---:R-:W-:Y:S05]  /*76d0*/  @!P0 BRA `(.L_x_62) ;  /* 0xfffffffc00f08947 */ /* 0x004fea000383ffff */
[----:B------:R-:W-:Y:S05]  /*76e0*/  BRA `(.L_x_173) ;  /* 0xffffffbc00387947 */ /* 0x000fea000383ffff */
.L_x_63:
[----:B------:R-:W-:-:S07]  /*76f0*/  MOV R0, UR5 ;  /* 0x0000000500007c02 */ /* 0x000fce0008000f00 */
.L_x_174:
[----:B-1----:R1:W2:Y:S02]  /*7700*/  SYNCS.PHASECHK.TRANS64.TRYWAIT P0, [R0+URZ+0x1c0], R5 ;  /* 0x0001c005000075a7 */ /* 0x0022a400080011ff */
[----:B--2---:R-:W-:Y:S05]  /*7710*/  @!P0 NANOSLEEP.SYNCS 0x989680 ;  /* 0x009896800000895d */ /* 0x004fea0003900000 */
[----:B------:R-:W2:Y:S02]  /*7720*/  @!P0 SYNCS.PHASECHK.TRANS64 P0, [R0+URZ+0x1c0], R5 ;  /* 0x0001c005000085a7 */ /* 0x000ea400080010ff */
[----:B--2---:R-:W-:Y:S05]  /*7730*/  @!P0 BRA `(.L_x_174) ;  /* 0xfffffffc00f08947 */ /* 0x004fea000383ffff */
[----:B------:R-:W-:Y:S05]  /*7740*/  BRA `(.L_x_175) ;  /* 0xffffffbc00487947 */ /* 0x000fea000383ffff */
.L_x_64:
[----:B-1----:R1:W2:Y:S02]  /*7750*/  SYNCS.PHASECHK.TRANS64.TRYWAIT P1, [R0+URZ+0x1b0], R5 ;  /* 0x0001b005000075a7 */ /* 0x0022a400080211ff */
[----:B--2---:R-:W-:Y:S05]  /*7760*/  @!P1 NANOSLEEP.SYNCS 0x989680 ;  /* 0x009896800000995d */ /* 0x004fea0003900000 */
[----:B------:R-:W2:Y:S02]  /*7770*/  @!P1 SYNCS.PHASECHK.TRANS64 P1, [R0+URZ+0x1b0], R5 ;  /* 0x0001b005000095a7 */ /* 0x000ea400080210ff */
[----:B--2---:R-:W-:Y:S05]  /*7780*/  @!P1 BRA `(.L_x_64) ;  /* 0xfffffffc00f09947 */ /* 0x004fea000383ffff */
[----:B------:R-:W-:Y:S05]  /*7790*/  BRA `(.L_x_176) ;  /* 0xffffffbc00787947 */ /* 0x000fea000383ffff */
.L_x_67:
[----:B------:R-:W-:-:S07]  /*77a0*/  MOV R0, UR5 ;  /* 0x0000000500007c02 */ /* 0x000fce0008000f00 */
.L_x_177:
[----:B-1----:R1:W2:Y:S02]  /*77b0*/  SYNCS.PHASECHK.TRANS64.TRYWAIT P0, [R0+URZ+0x1c0], R3 ;  /* 0x0001c003000075a7 */ /* 0x0022a400080011ff */
[----:B--2---:R-:W-:Y:S05]  /*77c0*/  @!P0 NANOSLEEP.SYNCS 0x989680 ;  /* 0x009896800000895d */ /* 0x004fea0003900000 */
[----:B------:R-:W2:Y:S02]  /*77d0*/  @!P0 SYNCS.PHASECHK.TRANS64 P0, [R0+URZ+0x1c0], R3 ;  /* 0x0001c003000085a7 */ /* 0x000ea400080010ff */
[----:B--2---:R-:W-:Y:S05]  /*77e0*/  @!P0 BRA `(.L_x_177) ;  /* 0xfffffffc00f08947 */ /* 0x004fea000383ffff */
[----:B------:R-:W-:Y:S05]  /*77f0*/  BRA `(.L_x_66) ;  /* 0xffffffbc00cc7947 */ /* 0x000fea000383ffff */
.L_x_74:
[----:B-1----:R1:W2:Y:S02]  /*7800*/  SYNCS.PHASECHK.TRANS64.TRYWAIT P1, [R0+URZ+0x1b0], R5 ;  /* 0x0001b005000075a7 */ /* 0x0022a400080211ff */
[----:B--2---:R-:W-:Y:S05]  /*7810*/  @!P1 NANOSLEEP.SYNCS 0x989680 ;  /* 0x009896800000995d */ /* 0x004fea0003900000 */
[----:B------:R-:W2:Y:S02]  /*7820*/  @!P1 SYNCS.PHASECHK.TRANS64 P1, [R0+URZ+0x1b0], R5 ;  /* 0x0001b005000095a7 */ /* 0x000ea400080210ff */
[----:B--2---:R-:W-:Y:S05]  /*7830*/  @!P1 BRA `(.L_x_74) ;  /* 0xfffffffc00f09947 */ /* 0x004fea000383ffff */
[----:B------:R-:W-:Y:S05]  /*7840*/  BRA `(.L_x_178) ;  /* 0xffffffc4002c7947 */ /* 0x000fea000383ffff */
.L_x_75:
[----:B------:R-:W-:-:S07]  /*7850*/  MOV R3, UR8 ;  /* 0x0000000800037c02 */ /* 0x000fce0008000f00 */
.L_x_179:
[----:B-1----:R1:W2:Y:S02]  /*7860*/  SYNCS.PHASECHK.TRANS64.TRYWAIT P0, [R3+URZ+0x1f0], R0 ;  /* 0x0001f000030075a7 */ /* 0x0022a400080011ff */
[----:B--2---:R-:W-:Y:S05]  /*7870*/  @!P0 NANOSLEEP.SYNCS 0x989680 ;  /* 0x009896800000895d */ /* 0x004fea0003900000 */
[----:B------:R-:W2:Y:S02]  /*7880*/  @!P0 SYNCS.PHASECHK.TRANS64 P0, [R3+URZ+0x1f0], R0 ;  /* 0x0001f000030085a7 */ /* 0x000ea400080010ff */
[----:B--2---:R-:W-:Y:S05]  /*7890*/  @!P0 BRA `(.L_x_179) ;  /* 0xfffffffc00f08947 */ /* 0x004fea000383ffff */
[----:B------:R-:W-:Y:S05]  /*78a0*/  BRA `(.L_x_180) ;  /* 0xffffffc400647947 */ /* 0x000fea000383ffff */
.L_x_78:
[----:B------:R-:W-:Y:S07]  /*78b0*/  MOV R0, UR7 ;  /* 0x0000000700007c02 */ /* 0x000fee0008000f00 */
.L_x_181:
[----:B-1----:R1:W2:Y:S02]  /*78c0*/  SYNCS.PHASECHK.TRANS64.TRYWAIT P0, [R0+URZ], R3 ;  /* 0x00000003000075a7 */ /* 0x0022a400080011ff */
[----:B--2---:R-:W-:Y:S05]  /*78d0*/  @!P0 NANOSLEEP.SYNCS 0x989680 ;  /* 0x009896800000895d */ /* 0x004fea0003900000 */
[----:B------:R-:W2:Y:S02]  /*78e0*/  @!P0 SYNCS.PHASECHK.TRANS64 P0, [R0+URZ], R3 ;  /* 0x00000003000085a7 */ /* 0x000ea400080010ff */
[----:B--2---:R-:W-:Y:S05]  /*78f0*/  @!P0 BRA `(.L_x_181) ;  /* 0xfffffffc00f08947 */ /* 0x004fea000383ffff */
[----:B------:R-:W-:Y:S05]  /*7900*/  BRA `(.L_x_77) ;  /* 0xffffffc400807947 */ /* 0x000fea000383ffff */
.L_x_81:
[----:B------:R-:W-:-:S07]  /*7910*/  MOV R0, UR5 ;  /* 0x0000000500007c02 */ /* 0x000fce0008000f00 */
.L_x_182:
[----:B--2---:R2:W3:Y:S02]  /*7920*/  SYNCS.PHASECHK.TRANS64.TRYWAIT P0, [R0+URZ], R3 ;  /* 0x00000003000075a7 */ /* 0x0044e400080011ff */
[----:B---3--:R-:W-:Y:S05]  /*7930*/  @!P0 NANOSLEEP.SYNCS 0x989680 ;  /* 0x009896800000895d */ /* 0x008fea0003900000 */
[----:B------:R-:W3:Y:S02]  /*7940*/  @!P0 SYNCS.PHASECHK.TRANS64 P0, [R0+URZ], R3 ;  /* 0x00000003000085a7 */ /* 0x000ee400080010ff */
[----:B---3--:R-:W-:Y:S05]  /*7950*/  @!P0 BRA `(.L_x_182) ;  /* 0xfffffffc00f08947 */ /* 0x008fea000383ffff */
[----:B------:R-:W-:Y:S05]  /*7960*/  BRA `(.L_x_183) ;  /* 0xffffffc800347947 */ /* 0x000fea000383ffff */
.L_x_82:
[----:B------:R-:W-:-:S07]  /*7970*/  MOV R0, UR5 ;  /* 0x0000000500007c02 */ /* 0x000fce0008000f00 */
.L_x_184:
[----:B-1----:R1:W2:Y:S02]  /*7980*/  SYNCS.PHASECHK.TRANS64.TRYWAIT P0, [R0+URZ], R3 ;  /* 0x00000003000075a7 */ /* 0x0022a400080011ff */
[----:B--2---:R-:W-:Y:S05]  /*7990*/  @!P0 NANOSLEEP.SYNCS 0x989680 ;  /* 0x009896800000895d */ /* 0x004fea0003900000 */
[----:B------:R-:W2:Y:S02]  /*79a0*/  @!P0 SYNCS.PHASECHK.TRANS64 P0, [R0+URZ], R3 ;  /* 0x00000003000085a7 */ /* 0x000ea400080010ff */
[----:B--2---:R-:W-:Y:S05]  /*79b0*/  @!P0 BRA `(.L_x_184) ;  /* 0xfffffffc00f08947 */ /* 0x004fea000383ffff */
[----:B------:R-:W-:Y:S05]  /*79c0*/  BRA `(.L_x_185) ;  /* 0xffffffc800407947 */ /* 0x000fea000383ffff */
.L_x_83:
[----:B------:R-:W-:-:S07]  /*79d0*/  MOV R0, UR5 ;  /* 0x0000000500007c02 */ /* 0x000fce0008000f00 */
.L_x_186:
[----:B-1----:R1:W2:Y:S02]  /*79e0*/  SYNCS.PHASECHK.TRANS64.TRYWAIT P0, [R0+URZ], R3 ;  /* 0x00000003000075a7 */ /* 0x0022a400080011ff */
[----:B--2---:R-:W-:Y:S05]  /*79f0*/  @!P0 NANOSLEEP.SYNCS 0x989680 ;  /* 0x009896800000895d */ /* 0x004fea0003900000 */
[----:B------:R-:W2:Y:S02]  /*7a00*/  @!P0 SYNCS.PHASECHK.TRANS64 P0, [R0+URZ], R3 ;  /* 0x00000003000085a7 */ /* 0x000ea400080010ff */
[----:B--2---:R-:W-:Y:S05]  /*7a10*/  @!P0 BRA `(.L_x_186) ;  /* 0xfffffffc00f08947 */ /* 0x004fea000383ffff */
[----:B------:R-:W-:Y:S05]  /*7a20*/  BRA `(.L_x_187) ;  /* 0xffffffc8004c7947 */ /* 0x000fea000383ffff */
.L_x_84:
[----:B------:R-:W-:-:S07]  /*7a30*/  MOV R0, UR7 ;  /* 0x0000000700007c02 */ /* 0x000fce0008000f00 */
.L_x_188:
[----:B-1----:R1:W2:Y:S02]  /*7a40*/  SYNCS.PHASECHK.TRANS64.TRYWAIT P0, [R0+URZ], R3 ;  /* 0x00000003000075a7 */ /* 0x0022a400080011ff */
[----:B--2---:R-:W-:Y:S05]  /*7a50*/  @!P0 NANOSLEEP.SYNCS 0x989680 ;  /* 0x009896800000895d */ /* 0x004fea0003900000 */
[----:B------:R-:W2:Y:S02]  /*7a60*/  @!P0 SYNCS.PHASECHK.TRANS64 P0, [R0+URZ], R3 ;  /* 0x00000003000085a7 */ /* 0x000ea400080010ff */
[----:B--2---:R-:W-:Y:S05]  /*7a70*/  @!P0 BRA `(.L_x_188) ;  /* 0xfffffffc00f08947 */ /* 0x004fea000383ffff */
[----:B------:R-:W-:Y:S05]  /*7a80*/  BRA `(.L_x_189) ;  /* 0xffffffc800587947 */ /* 0x000fea000383ffff */
.L_x_89:
[----:B--2---:R2:W3:Y:S02]  /*7a90*/  SYNCS.PHASECHK.TRANS64.TRYWAIT P0, [R0+URZ+0x1b0], R3 ;  /* 0x0001b003000075a7 */ /* 0x0044e400080011ff */
[----:B---3--:R-:W-:Y:S05]  /*7aa0*/  @!P0 NANOSLEEP.SYNCS 0x989680 ;  /* 0x009896800000895d */ /* 0x008fea0003900000 */
[----:B------:R-:W3:Y:S02]  /*7ab0*/  @!P0 SYNCS.PHASECHK.TRANS64 P0, [R0+URZ+0x1b0], R3 ;  /* 0x0001b003000085a7 */ /* 0x000ee400080010ff */
[----:B---3--:R-:W-:Y:S05]  /*7ac0*/  @!P0 BRA `(.L_x_89) ;  /* 0xfffffffc00f08947 */ /* 0x008fea000383ffff */
[----:B------:R-:W-:Y:S05]  /*7ad0*/  BRA `(.L_x_190) ;  /* 0xffffffcc00507947 */ /* 0x000fea000383ffff */
.L_x_92:
[----:B------:R-:W-:Y:S07]  /*7ae0*/  MOV R0, UR7 ;  /* 0x0000000700007c02 */ /* 0x000fee0008000f00 */
.L_x_191:
[----:B--2---:R2:W3:Y:S02]  /*7af0*/  SYNCS.PHASECHK.TRANS64.TRYWAIT P0, [R0+URZ+0x1a8], R3 ;  /* 0x0001a803000075a7 */ /* 0x0044e400080011ff */
[----:B---3--:R-:W-:Y:S05]  /*7b00*/  @!P0 NANOSLEEP.SYNCS 0x989680 ;  /* 0x009896800000895d */ /* 0x008fea0003900000 */
[----:B------:R-:W3:Y:S02]  /*7b10*/  @!P0 SYNCS.PHASECHK.TRANS64 P0, [R0+URZ+0x1a8], R3 ;  /* 0x0001a803000085a7 */ /* 0x000ee400080010ff */
[----:B---3--:R-:W-:Y:S05]  /*7b20*/  @!P0 BRA `(.L_x_191) ;  /* 0xfffffffc00f08947 */ /* 0x008fea000383ffff */
[----:B------:R-:W-:Y:S05]  /*7b30*/  BRA `(.L_x_91) ;  /* 0xffffffd000387947 */ /* 0x000fea000383ffff */
.L_x_95:
[----:B------:R-:W-:Y:S07]  /*7b40*/  MOV R3, UR13 ;  /* 0x0000000d00037c02 */ /* 0x000fee0008000f00 */
.L_x_192:
[----:B-1----:R1:W2:Y:S02]  /*7b50*/  SYNCS.PHASECHK.TRANS64.TRYWAIT P2, [R3+URZ+0x190], R12 ;  /* 0x0001900c030075a7 */ /* 0x0022a400080411ff */
[----:B--2---:R-:W-:Y:S05]  /*7b60*/  @!P2 NANOSLEEP.SYNCS 0x989680 ;  /* 0x009896800000a95d */ /* 0x004fea0003900000 */
[----:B------:R-:W2:Y:S02]  /*7b70*/  @!P2 SYNCS.PHASECHK.TRANS64 P2, [R3+URZ+0x190], R12 ;  /* 0x0001900c0300a5a7 */ /* 0x000ea400080410ff */
[----:B--2---:R-:W-:Y:S05]  /*7b80*/  @!P2 BRA `(.L_x_192) ;  /* 0xfffffffc00f0a947 */ /* 0x004fea000383ffff */
[----:B------:R-:W-:Y:S05]  /*7b90*/  BRA `(.L_x_193) ;  /* 0xffffffd000d47947 */ /* 0x000fea000383ffff */
.L_x_97:
[----:B------:R-:W-:-:S07]  /*7ba0*/  MOV R0, UR4 ;  /* 0x0000000400007c02 */ /* 0x000fce0008000f00 */
.L_x_194:
[----:B-1----:R1:W3:Y:S02]  /*7bb0*/  SYNCS.PHASECHK.TRANS64.TRYWAIT P0, [R0+URZ], R3 ;  /* 0x00000003000075a7 */ /* 0x0022e400080011ff */
[----:B---3--:R-:W-:Y:S05]  /*7bc0*/  @!P0 NANOSLEEP.SYNCS 0x989680 ;  /* 0x009896800000895d */ /* 0x008fea0003900000 */
[----:B------:R-:W3:Y:S02]  /*7bd0*/  @!P0 SYNCS.PHASECHK.TRANS64 P0, [R0+URZ], R3 ;  /* 0x00000003000085a7 */ /* 0x000ee400080010ff */
[----:B---3--:R-:W-:Y:S05]  /*7be0*/  @!P0 BRA `(.L_x_194) ;  /* 0xfffffffc00f08947 */ /* 0x008fea000383ffff */
[----:B------:R-:W-:Y:S05]  /*7bf0*/  BRA `(.L_x_195) ;  /* 0xffffffd400707947 */ /* 0x000fea000383ffff */
.L_x_99:
[----:B--2---:R2:W4:Y:S02]  /*7c00*/  SYNCS.PHASECHK.TRANS64.TRYWAIT P0, [R0+URZ+0x1b0], R3 ;  /* 0x0001b003000075a7 */ /* 0x00452400080011ff */
[----:B----4-:R-:W-:Y:S05]  /*7c10*/  @!P0 NANOSLEEP.SYNCS 0x989680 ;  /* 0x009896800000895d */ /* 0x010fea0003900000 */
[----:B------:R-:W4:Y:S02]  /*7c20*/  @!P0 SYNCS.PHASECHK.TRANS64 P0, [R0+URZ+0x1b0], R3 ;  /* 0x0001b003000085a7 */ /* 0x000f2400080010ff */
[----:B----4-:R-:W-:Y:S05]  /*7c30*/  @!P0 BRA `(.L_x_99) ;  /* 0xfffffffc00f08947 */ /* 0x010fea000383ffff */
[----:B------:R-:W-:Y:S05]  /*7c40*/  BRA `(.L_x_196) ;  /* 0xffffffd800447947 */ /* 0x000fea000383ffff */
.L_x_109:
[----:B-1----:R1:W2:Y:S02]  /*7c50*/  SYNCS.PHASECHK.TRANS64.TRYWAIT P0, [R3+URZ+0x180], R0 ;  /* 0x00018000030075a7 */ /* 0x0022a400080011ff */
[----:B--2---:R-:W-:Y:S05]  /*7c60*/  @!P0 NANOSLEEP.SYNCS 0x989680 ;  /* 0x009896800000895d */ /* 0x004fea0003900000 */
[----:B------:R-:W2:Y:S02]  /*7c70*/  @!P0 SYNCS.PHASECHK.TRANS64 P0, [R3+URZ+0x180], R0 ;  /* 0x00018000030085a7 */ /* 0x000ea400080010ff */
[----:B--2---:R-:W-:Y:S05]  /*7c80*/  @!P0 BRA `(.L_x_109) ;  /* 0xfffffffc00f08947 */ /* 0x004fea000383ffff */
[----:B------:R-:W-:Y:S05]  /*7c90*/  BRA `(.L_x_108) ;  /* 0xffffffe4003c7947 */ /* 0x000fea000383ffff */
.L_x_111:
[----:B------:R1:W1:Y:S02]  /*7ca0*/  SYNCS.PHASECHK.TRANS64.TRYWAIT P1, [R65+URZ+0x1d0], R4 ;  /* 0x0001d004410075a7 */ /* 0x00026400080211ff */
[----:B-1----:R-:W-:Y:S05]  /*7cb0*/  @!P1 NANOSLEEP.SYNCS 0x989680 ;  /* 0x009896800000995d */ /* 0x002fea0003900000 */
[----:B------:R-:W1:Y:S02]  /*7cc0*/  @!P1 SYNCS.PHASECHK.TRANS64 P1, [R65+URZ+0x1d0], R4 ;  /* 0x0001d004410095a7 */ /* 0x000e6400080210ff */
[----:B-1----:R-:W-:Y:S05]  /*7cd0*/  @!P1 BRA `(.L_x_111) ;  /* 0xfffffffc00f09947 */ /* 0x002fea000383ffff */
[----:B------:R-:W-:Y:S05]  /*7ce0*/  BRA `(.L_x_110) ;  /* 0xffffffe400507947 */ /* 0x000fea000383ffff */
        .weak           $__internal_0_$__cuda_sm10x_tcgen05_guardrail_trap_col_being_dealloced_not_returned_by_alloc
        .type           $__internal_0_$__cuda_sm10x_tcgen05_guardrail_trap_col_being_dealloced_not_returned_by_alloc,@function
        .size           $__internal_0_$__cuda_sm10x_tcgen05_guardrail_trap_col_being_dealloced_not_returned_by_alloc,($__internal_1_$__cuda_sm10x_tcgen05_guardrail_trap_phase_invalid_during_alloc - $__internal_0_$__cuda_sm10x_tcgen05_guardrail_trap_col_being_dealloced_not_returned_by_alloc)
$__internal_0_$__cuda_sm10x_tcgen05_guardrail_trap_col_being_dealloced_not_returned_by_alloc:
[----:B------:R-:W-:Y:S05]  /*7cf0*/  BPT.TRAP 0x1 ;  /* 0x000000040000795c */ /* 0x000fea0000300000 */
[----:B------:R-:W-:-:S04]  /*7d00*/  HFMA2 R3, -RZ, RZ, 0, 0 ;  /* 0x00000000ff037431 */ /* 0x000fc800000001ff */
[----:B------:R-:W-:Y:S05]  /*7d10*/  RET.REL.NODEC R2 `(_ZN7cutlass13device_kernelINS_4gemm6kernel13GemmUniversalIN4cute5tupleIJiiiiEEENS1_10collective13CollectiveMmaINS1_35MainloopSm100TmaUmmaWarpSpecializedILi24ELi2ELi4ENS5_IJNS4_1CILi1EEESB_SB_EEEEENS5_IJNSA_ILi128EEENSA_ILi16EEENSA_ILi32EEEEEENS_6half_tENS5_IJlSB_lEEESI_SJ_NS4_8TiledMMAINS4_8MMA_AtomIJNS4_20SM100_MMA_F16BF16_SSISI_SI_fLi128ELi16ELNS4_4UMMA5MajorE0ELSO_0ELNSN_7ScaleInE0ELSP_0EEEEEENS4_6LayoutISC_NS5_IJNSA_ILi0EEEST_ST_EEEEENS5_IJNS4_10UnderscoreESW_SW_EEEEENS4_13SM90_TMA_LOADENS4_14ComposedLayoutINS4_7SwizzleILi2ELi4ELi3EEENS4_18smem_ptr_flag_bitsILi16EEENSS_INS5_IJNSA_ILi8EEESG_EEENS5_IJSG_SB_EEEEEEEvNS4_8identityESZ_S19_vS1A_EENS_8epilogue10collective18CollectiveEpilogueINS1C_23Sm100TmaWarpSpecializedILi2ELi1ELi16ELb1ELb0EEEJSH_NS5_IJNSS_ISE_SB_EENSS_ISF_SB_EEEEESI_SJ_SI_SJ_NS1C_6fusion15FusionCallbacksIS1G_NS1K_17LinearCombinationISI_fSI_fLNS_15FloatRoundStyleE2EEESH_S1J_JEEENS4_5SM1004TMEM4LOAD26SM100_TMEM_LOAD_32dp32b16xESZ_NS10_INS11_ILi1ELi4ELi3EEES14_NSS_INS5_IJS15_SF_EEENS5_IJSF_SB_EEEEEEENS4_39AutoVectorizingCopyWithAssumedAlignmentILi128EEENS4_14SM90_TMA_STOREES1Y_S20_S20_EEEvvEEEEvNT_6ParamsE) ;  /* 0xffffff8002b87950 */ /* 0x000fea0003c3ffff */
        .weak           $__internal_1_$__cuda_sm10x_tcgen05_guardrail_trap_phase_invalid_during_alloc
        .type           $__internal_1_$__cuda_sm10x_tcgen05_guardrail_trap_phase_invalid_during_alloc,@function
        .size           $__internal_1_$__cuda_sm10x_tcgen05_guardrail_trap_phase_invalid_during_alloc,($__internal_2_$__cuda_sm10x_tcgen05_guardrail_trap_unallocated_columns_being_dealloced - $__internal_1_$__cuda_sm10x_tcgen05_guardrail_trap_phase_invalid_during_alloc)
$__internal_1_$__cuda_sm10x_tcgen05_guardrail_trap_phase_invalid_during_alloc:
[----:B------:R-:W-:Y:S05]  /*7d20*/  BPT.TRAP 0x1 ;  /* 0x000000040000795c */ /* 0x000fea0000300000 */
[----:B------:R-:W-:-:S04]  /*7d30*/  MOV R3, 0x0 ;  /* 0x0000000000037802 */ /* 0x000fc80000000f00 */
[----:B------:R-:W-:Y:S05]  /*7d40*/  RET.REL.NODEC R2 `(_ZN7cutlass13device_kernelINS_4gemm6kernel13GemmUniversalIN4cute5tupleIJiiiiEEENS1_10collective13CollectiveMmaINS1_35MainloopSm100TmaUmmaWarpSpecializedILi24ELi2ELi4ENS5_IJNS4_1CILi1EEESB_SB_EEEEENS5_IJNSA_ILi128EEENSA_ILi16EEENSA_ILi32EEEEEENS_6half_tENS5_IJlSB_lEEESI_SJ_NS4_8TiledMMAINS4_8MMA_AtomIJNS4_20SM100_MMA_F16BF16_SSISI_SI_fLi128ELi16ELNS4_4UMMA5MajorE0ELSO_0ELNSN_7ScaleInE0ELSP_0EEEEEENS4_6LayoutISC_NS5_IJNSA_ILi0EEEST_ST_EEEEENS5_IJNS4_10UnderscoreESW_SW_EEEEENS4_13SM90_TMA_LOADENS4_14ComposedLayoutINS4_7SwizzleILi2ELi4ELi3EEENS4_18smem_ptr_flag_bitsILi16EEENSS_INS5_IJNSA_ILi8EEESG_EEENS5_IJSG_SB_EEEEEEEvNS4_8identityESZ_S19_vS1A_EENS_8epilogue10collective18CollectiveEpilogueINS1C_23Sm100TmaWarpSpecializedILi2ELi1ELi16ELb1ELb0EEEJSH_NS5_IJNSS_ISE_SB_EENSS_ISF_SB_EEEEESI_SJ_SI_SJ_NS1C_6fusion15FusionCallbacksIS1G_NS1K_17LinearCombinationISI_fSI_fLNS_15FloatRoundStyleE2EEESH_S1J_JEEENS4_5SM1004TMEM4LOAD26SM100_TMEM_LOAD_32dp32b16xESZ_NS10_INS11_ILi1ELi4ELi3EEES14_NSS_INS5_IJS15_SF_EEENS5_IJSF_SB_EEEEEEENS4_39AutoVectorizingCopyWithAssumedAlignmentILi128EEENS4_14SM90_TMA_STOREES1Y_S20_S20_EEEvvEEEEvNT_6ParamsE) ;  /* 0xffffff8002ac7950 */ /* 0x000fea0003c3ffff */
        .weak           $__internal_2_$__cuda_sm10x_tcgen05_guardrail_trap_unallocated_columns_being_dealloced
        .type           $__internal_2_$__cuda_sm10x_tcgen05_guardrail_trap_unallocated_columns_being_dealloced,@function
        .size           $__internal_2_$__cuda_sm10x_tcgen05_guardrail_trap_unallocated_columns_being_dealloced,(.L_x_198 - $__internal_2_$__cuda_sm10x_tcgen05_guardrail_trap_unallocated_columns_being_dealloced)
$__internal_2_$__cuda_sm10x_tcgen05_guardrail_trap_unallocated_columns_being_dealloced:
[----:B------:R-:W-:Y:S05]  /*7d50*/  BPT.TRAP 0x1 ;  /* 0x000000040000795c */ /* 0x000fea0000300000 */
[----:B------:R-:W-:-:S04]  /*7d60*/  HFMA2 R3, -RZ, RZ, 0, 0 ;  /* 0x00000000ff037431 */ /* 0x000fc800000001ff */
[----:B------:R-:W-:Y:S05]  /*7d70*/  RET.REL.NODEC R2 `(_ZN7cutlass13device_kernelINS_4gemm6kernel13GemmUniversalIN4cute5tupleIJiiiiEEENS1_10collective13CollectiveMmaINS1_35MainloopSm100TmaUmmaWarpSpecializedILi24ELi2ELi4ENS5_IJNS4_1CILi1EEESB_SB_EEEEENS5_IJNSA_ILi128EEENSA_ILi16EEENSA_ILi32EEEEEENS_6half_tENS5_IJlSB_lEEESI_SJ_NS4_8TiledMMAINS4_8MMA_AtomIJNS4_20SM100_MMA_F16BF16_SSISI_SI_fLi128ELi16ELNS4_4UMMA5MajorE0ELSO_0ELNSN_7ScaleInE0ELSP_0EEEEEENS4_6LayoutISC_NS5_IJNSA_ILi0EEEST_ST_EEEEENS5_IJNS4_10UnderscoreESW_SW_EEEEENS4_13SM90_TMA_LOADENS4_14ComposedLayoutINS4_7SwizzleILi2ELi4ELi3EEENS4_18smem_ptr_flag_bitsILi16EEENSS_INS5_IJNSA_ILi8EEESG_EEENS5_IJSG_SB_EEEEEEEvNS4_8identityESZ_S19_vS1A_EENS_8epilogue10collective18CollectiveEpilogueINS1C_23Sm100TmaWarpSpecializedILi2ELi1ELi16ELb1ELb0EEEJSH_NS5_IJNSS_ISE_SB_EENSS_ISF_SB_EEEEESI_SJ_SI_SJ_NS1C_6fusion15FusionCallbacksIS1G_NS1K_17LinearCombinationISI_fSI_fLNS_15FloatRoundStyleE2EEESH_S1J_JEEENS4_5SM1004TMEM4LOAD26SM100_TMEM_LOAD_32dp32b16xESZ_NS10_INS11_ILi1ELi4ELi3EEES14_NSS_INS5_IJS15_SF_EEENS5_IJSF_SB_EEEEEEENS4_39AutoVectorizingCopyWithAssumedAlignmentILi128EEENS4_14SM90_TMA_STOREES1Y_S20_S20_EEEvvEEEEvNT_6ParamsE) ;  /* 0xffffff8002a07950 */ /* 0x000fea0003c3ffff */
.L_x_197:
[----:B------:R-:W-:-:S00]  /*7d80*/  BRA `(.L_x_197) ;  /* 0xfffffffc00fc7947 */ /* 0x000fc0000383ffff */
[----:B------:R-:W-:-:S00]  /*7d90*/  NOP ;  /* 0x0000000000007918 */ /* 0x000fc00000000000 */
        /* <DEDUP_REMOVED lines=14> */
.L_x_198:


//--------------------- .nv.global.init           --------------------------
	.section	.nv.global.init,"aw",@progbits
.nv.global.init:
	.type		$str$27,@object
	.size		$str$27,($str$28 - $str$27)
$str$27:
        /*0000*/ 	.byte	0x28, 0x61, 0x64, 0x64, 0x72, 0x65, 0x73, 0x73, 0x20, 0x26, 0x20, 0x6d, 0x61, 0x73, 0x6b, 0x29
        /*0010*/ 	.byte	0x20, 0x3d, 0x3d, 0x20, 0x30, 0x00
	.type		$str$28,@object
	.size		$str$28,($str$26 - $str$28)
$str$28:
        /*0016*/ 	.byte	0x2f, 0x74, 0x6d, 0x70, 0x2f, 0x63, 0x75, 0x74, 0x6c, 0x61, 0x73, 0x73, 0x5f, 0x73, 0x77, 0x65
        /*0026*/ 	.byte	0x65, 0x70, 0x5f, 0x73, 0x72, 0x63, 0x2f, 0x69, 0x6e, 0x63, 0x6c, 0x75, 0x64, 0x65, 0x2f, 0x63
        /*0036*/ 	.byte	0x75, 0x74, 0x65, 0x2f, 0x70, 0x6f, 0x69, 0x6e, 0x74, 0x65, 0x72, 0x5f, 0x66, 0x6c, 0x61, 0x67
        /*0046*/ 	.byte	0x67, 0x65, 0x64, 0x2e, 0x68, 0x70, 0x70, 0x00
	.type		$str$26,@object
	.size		$str$26,($str$25 - $str$26)
$str$26:
        /*004e*/ 	.byte	0x2f, 0x74, 0x6d, 0x70, 0x2f, 0x63, 0x75, 0x74, 0x6c, 0x61, 0x73, 0x73, 0x5f, 0x73, 0x77, 0x65
        /*005e*/ 	.byte	0x65, 0x70, 0x5f, 0x73, 0x72, 0x63, 0x2f, 0x69, 0x6e, 0x63, 0x6c, 0x75, 0x64, 0x65, 0x2f, 0x63
        /*006e*/ 	.byte	0x75, 0x74, 0x65, 0x2f, 0x61, 0x74, 0x6f, 0x6d, 0x2f, 0x63, 0x6f, 0x70, 0x79, 0x5f, 0x74, 0x72
        /*007e*/ 	.byte	0x61, 0x69, 0x74, 0x73, 0x5f, 0x73, 0x6d, 0x31, 0x30, 0x30, 0x2e, 0x68, 0x70, 0x70, 0x00
	.type		$str$25,@object
	.size		$str$25,(__unnamed_1 - $str$25)
$str$25:
        /*008d*/ 	.byte	0x28, 0x28, 0x75, 0x69, 0x6e, 0x74, 0x33, 0x32, 0x5f, 0x74, 0x28, 0x74, 0x68, 0x72, 0x65, 0x61
        /*009d*/ 	.byte	0x64, 0x49, 0x64, 0x78, 0x2e, 0x78, 0x29, 0x20, 0x2f, 0x20, 0x33, 0x32, 0x29, 0x20, 0x25, 0x20
        /*00ad*/ 	.byte	0x34, 0x29, 0x20, 0x3d, 0x3d, 0x20, 0x28, 0x28, 0x28, 0x74, 0x6d, 0x65, 0x6d, 0x5f, 0x61, 0x64
        /*00bd*/ 	.byte	0x64, 0x72, 0x20, 0x3e, 0x3e, 0x20, 0x31, 0x36, 0x29, 0x20, 0x2f, 0x20, 0x33, 0x32, 0x29, 0x20
        /*00cd*/ 	.byte	0x25, 0x20, 0x34, 0x29, 0x00
	.type		__unnamed_1,@object
	.size		__unnamed_1,(__unnamed_2 - __unnamed_1)
__unnamed_1:
        /*00d2*/ 	.byte	0x61, 0x75, 0x74, 0x6f, 0x20, 0x63, 0x75, 0x74, 0x65, 0x3a, 0x3a, 0x61, 0x73, 0x5f, 0x70, 0x6f
        /* <DEDUP_REMOVED lines=24> */
        /*0262*/ 	.byte	0x3e, 0x3e, 0x3e, 0x3e, 0x5d, 0x00
	.type		__unnamed_2,@object
	.size		__unnamed_2,(.L_2 - __unnamed_2)
__unnamed_2:
        /* <DEDUP_REMOVED lines=40> */
        /*04e8*/ 	.byte	0x3a, 0x3a, 0x43, 0x3c, 0x30, 0x3e, 0x3e, 0x3e, 0x3e, 0x5d, 0x00
.L_2:


//--------------------- .nv.shared._ZN7cutlass13device_kernelINS_4gemm6kernel13GemmUniversalIN4cute5tupleIJiiiiEEENS1_10collective13CollectiveMmaINS1_35MainloopSm100TmaUmmaWarpSpecializedILi24ELi2ELi4ENS5_IJNS4_1CILi1EEESB_SB_EEEEENS5_IJNSA_ILi128EEENSA_ILi16EEENSA_ILi32EEEEEENS_6half_tENS5_IJlSB_lEEESI_SJ_NS4_8TiledMMAINS4_8MMA_AtomIJNS4_20SM100_MMA_F16BF16_SSISI_SI_fLi128ELi16ELNS4_4UMMA5MajorE0ELSO_0ELNSN_7ScaleInE0ELSP_0EEEEEENS4_6LayoutISC_NS5_IJNSA_ILi0EEEST_ST_EEEEENS5_IJNS4_10UnderscoreESW_SW_EEEEENS4_13SM90_TMA_LOADENS4_14ComposedLayoutINS4_7SwizzleILi2ELi4ELi3EEENS4_18smem_ptr_flag_bitsILi16EEENSS_INS5_IJNSA_ILi8EEESG_EEENS5_IJSG_SB_EEEEEEEvNS4_8identityESZ_S19_vS1A_EENS_8epilogue10collective18CollectiveEpilogueINS1C_23Sm100TmaWarpSpecializedILi2ELi1ELi16ELb1ELb0EEEJSH_NS5_IJNSS_ISE_SB_EENSS_ISF_SB_EEEEESI_SJ_SI_SJ_NS1C_6fusion15FusionCallbacksIS1G_NS1K_17LinearCombinationISI_fSI_fLNS_15FloatRoundStyleE2EEESH_S1J_JEEENS4_5SM1004TMEM4LOAD26SM100_TMEM_LOAD_32dp32b16xESZ_NS10_INS11_ILi1ELi4ELi3EEES14_NSS_INS5_IJS15_SF_EEENS5_IJSF_SB_EEEEEEENS4_39AutoVectorizingCopyWithAssumedAlignmentILi128EEENS4_14SM90_TMA_STOREES1Y_S20_S20_EEEvvEEEEvNT_6ParamsE --------------------------
	.section	.nv.shared._ZN7cutlass13device_kernelINS_4gemm6kernel13GemmUniversalIN4cute5tupleIJiiiiEEENS1_10collective13CollectiveMmaINS1_35MainloopSm100TmaUmmaWarpSpecializedILi24ELi2ELi4ENS5_IJNS4_1CILi1EEESB_SB_EEEEENS5_IJNSA_ILi128EEENSA_ILi16EEENSA_ILi32EEEEEENS_6half_tENS5_IJlSB_lEEESI_SJ_NS4_8TiledMMAINS4_8MMA_AtomIJNS4_20SM100_MMA_F16BF16_SSISI_SI_fLi128ELi16ELNS4_4UMMA5MajorE0ELSO_0ELNSN_7ScaleInE0ELSP_0EEEEEENS4_6LayoutISC_NS5_IJNSA_ILi0EEEST_ST_EEEEENS5_IJNS4_10UnderscoreESW_SW_EEEEENS4_13SM90_TMA_LOADENS4_14ComposedLayoutINS4_7SwizzleILi2ELi4ELi3EEENS4_18smem_ptr_flag_bitsILi16EEENSS_INS5_IJNSA_ILi8EEESG_EEENS5_IJSG_SB_EEEEEEEvNS4_8identityESZ_S19_vS1A_EENS_8epilogue10collective18CollectiveEpilogueINS1C_23Sm100TmaWarpSpecializedILi2ELi1ELi16ELb1ELb0EEEJSH_NS5_IJNSS_ISE_SB_EENSS_ISF_SB_EEEEESI_SJ_SI_SJ_NS1C_6fusion15FusionCallbacksIS1G_NS1K_17LinearCombinationISI_fSI_fLNS_15FloatRoundStyleE2EEESH_S1J_JEEENS4_5SM1004TMEM4LOAD26SM100_TMEM_LOAD_32dp32b16xESZ_NS10_INS11_ILi1ELi4ELi3EEES14_NSS_INS5_IJS15_SF_EEENS5_IJSF_SB_EEEEEEENS4_39AutoVectorizingCopyWithAssumedAlignmentILi128EEENS4_14SM90_TMA_STOREES1Y_S20_S20_EEEvvEEEEvNT_6ParamsE,"aw",@nobits
	.sectionflags	@""
	.align	16
	.zero		1024


//--------------------- .nv.shared.reserved.0     --------------------------
	.section	.nv.shared.reserved.0,"aw",@nobits
	.weak		__nv_reservedSMEM_offset_0_alias
	.size		__nv_reservedSMEM_offset_0_alias, 0, 64
	.other		__nv_reservedSMEM_offset_0_alias,@"STO_CUDA_RESERVED_SHARED STV_DEFAULT"
__nv_reservedSMEM_offset_0_alias:
	.zero		0
.nv.shared.reserved.0:
	.zero		64
	.weak		__nv_reservedSMEM_tcgen05_partition
	.type		__nv_reservedSMEM_tcgen05_partition,@object
	.size		__nv_reservedSMEM_tcgen05_partition,(.L_0 - __nv_reservedSMEM_tcgen05_partition)
__nv_reservedSMEM_tcgen05_partition:
	.zero		32
.L_0:


//--------------------- .nv.global                --------------------------
	.section	.nv.global,"aw",@nobits
.nv.global:
	.type		_ZN40_INTERNAL_40599e27_4_k_cu_52e8c48d_108694cute1_E,@object
	.size		_ZN40_INTERNAL_40599e27_4_k_cu_52e8c48d_108694cute1_E,(_ZN40_INTERNAL_40599e27_4_k_cu_52e8c48d_108694cuda3std3__45__cpo6cbeginE - _ZN40_INTERNAL_40599e27_4_k_cu_52e8c48d_108694cute1_E)
_ZN40_INTERNAL_40599e27_4_k_cu_52e8c48d_108694cute1_E:
	.zero		1
	.type		_ZN40_INTERNAL_40599e27_4_k_cu_52e8c48d_108694cuda3std3__45__cpo6cbeginE,@object
	.size		_ZN40_INTERNAL_40599e27_4_k_cu_52e8c48d_108694cuda3std3__45__cpo6cbeginE,(_ZN40_INTERNAL_40599e27_4_k_cu_52e8c48d_108694cuda3std3__48in_placeE - _ZN40_INTERNAL_40599e27_4_k_cu_52e8c48d_108694cuda3std3__45__cpo6cbeginE)
_ZN40_INTERNAL_40599e27_4_k_cu_52e8c48d_108694cuda3std3__45__cpo6cbeginE:
	.zero		1
	.type		_ZN40_INTERNAL_40599e27_4_k_cu_52e8c48d_108694cuda3std3__48in_placeE,@object
	.size		_ZN40_INTERNAL_40599e27_4_k_cu_52e8c48d_108694cuda3std3__48in_placeE,(_ZN40_INTERNAL_40599e27_4_k_cu_52e8c48d_108694cuda3std6ranges3__45__cpo9iter_moveE - _ZN40_INTERNAL_40599e27_4_k_cu_52e8c48d_108694cuda3std3__48in_placeE)
_ZN40_INTERNAL_40599e27_4_k_cu_52e8c48d_108694cuda3std3__48in_placeE:
	.zero		1
	.type		_ZN40_INTERNAL_40599e27_4_k_cu_52e8c48d_108694cuda3std6ranges3__45__cpo9iter_moveE,@object
	.size		_ZN40_INTERNAL_40599e27_4_k_cu_52e8c48d_108694cuda3std6ranges3__45__cpo9iter_moveE,(_ZN40_INTERNAL_40599e27_4_k_cu_52e8c48d_108694cuda3std3__45__cpo5beginE - _ZN40_INTERNAL_40599e27_4_k_cu_52e8c48d_108694cuda3std6ranges3__45__cpo9iter_moveE)
_ZN40_INTERNAL_40599e27_4_k_cu_52e8c48d_108694cuda3std6ranges3__45__cpo9iter_moveE:
	.zero		1
	.type		_ZN40_INTERNAL_40599e27_4_k_cu_52e8c48d_108694cuda3std3__45__cpo5beginE,@object
	.size		_ZN40_INTERNAL_40599e27_4_k_cu_52e8c48d_108694cuda3std3__45__cpo5beginE,(_ZN40_INTERNAL_40599e27_4_k_cu_52e8c48d_108694cuda3std3__442_GLOBAL__N__40599e27_4_k_cu_52e8c48d_108696ignoreE - _ZN40_INTERNAL_40599e27_4_k_cu_52e8c48d_108694cuda3std3__45__cpo5beginE)
_ZN40_INTERNAL_40599e27_4_k_cu_52e8c48d_108694cuda3std3__45__cpo5beginE:
	.zero		1
	.type		_ZN40_INTERNAL_40599e27_4_k_cu_52e8c48d_108694cuda3std3__442_GLOBAL__N__40599e27_4_k_cu_52e8c48d_108696ignoreE,@object
	.size		_ZN40_INTERNAL_40599e27_4_k_cu_52e8c48d_108694cuda3std3__442_GLOBAL__N__40599e27_4_k_cu_52e8c48d_108696ignoreE,(_ZN40_INTERNAL_40599e27_4_k_cu_52e8c48d_108694cute7productE - _ZN40_INTERNAL_40599e27_4_k_cu_52e8c48d_108694cuda3std3__442_GLOBAL__N__40599e27_4_k_cu_52e8c48d_108696ignoreE)
_ZN40_INTERNAL_40599e27_4_k_cu_52e8c48d_108694cuda3std3__442_GLOBAL__N__40599e27_4_k_cu_52e8c48d_108696ignoreE:
	.zero		1
	.type		_ZN40_INTERNAL_40599e27_4_k_cu_52e8c48d_108694cute7productE,@object
	.size		_ZN40_INTERNAL_40599e27_4_k_cu_52e8c48d_108694cute7productE,(_ZN40_INTERNAL_40599e27_4_k_cu_52e8c48d_108694cuda3std3__45__cpo3endE - _ZN40_INTERNAL_40599e27_4_k_cu_52e8c48d_108694cute7productE)
_ZN40_INTERNAL_40599e27_4_k_cu_52e8c48d_108694cute7productE:
	.zero		1
	.type		_ZN40_INTERNAL_40599e27_4_k_cu_52e8c48d_108694cuda3std3__45__cpo3endE,@object
	.size		_ZN40_INTERNAL_40599e27_4_k_cu_52e8c48d_108694cuda3std3__45__cpo3endE,(_ZN40_INTERNAL_40599e27_4_k_cu_52e8c48d_108694cuda3std3__419piecewise_constructE - _ZN40_INTERNAL_40599e27_4_k_cu_52e8c48d_108694cuda3std3__45__cpo3endE)
_ZN40_INTERNAL_40599e27_4_k_cu_52e8c48d_108694cuda3std3__45__cpo3endE:
	.zero		1
	.type		_ZN40_INTERNAL_40599e27_4_k_cu_52e8c48d_108694cuda3std3__419piecewise_constructE,@object
	.size		_ZN40_INTERNAL_40599e27_4_k_cu_52e8c48d_108694cuda3std3__419piecewise_constructE,(_ZN40_INTERNAL_40599e27_4_k_cu_52e8c48d_108694cuda3std3__45__cpo4cendE - _ZN40_INTERNAL_40599e27_4_k_cu_52e8c48d_108694cuda3std3__419piecewise_constructE)
_ZN40_INTERNAL_40599e27_4_k_cu_52e8c48d_108694cuda3std3__419piecewise_constructE:
	.zero		1
	.type		_ZN40_INTERNAL_40599e27_4_k_cu_52e8c48d_108694cuda3std3__45__cpo4cendE,@object
	.size		_ZN40_INTERNAL_40599e27_4_k_cu_52e8c48d_108694cuda3std3__45__cpo4cendE,(_ZN40_INTERNAL_40599e27_4_k_cu_52e8c48d_108694cuda3std6ranges3__45__cpo4swapE - _ZN40_INTERNAL_40599e27_4_k_cu_52e8c48d_108694cuda3std3__45__cpo4cendE)
_ZN40_INTERNAL_40599e27_4_k_cu_52e8c48d_108694cuda3std3__45__cpo4cendE:
	.zero		1
	.type		_ZN40_INTERNAL_40599e27_4_k_cu_52e8c48d_108694cuda3std6ranges3__45__cpo4swapE,@object
	.size		_ZN40_INTERNAL_40599e27_4_k_cu_52e8c48d_108694cuda3std6ranges3__45__cpo4swapE,(.L_10 - _ZN40_INTERNAL_40599e27_4_k_cu_52e8c48d_108694cuda3std6ranges3__45__cpo4swapE)
_ZN40_INTERNAL_40599e27_4_k_cu_52e8c48d_108694cuda3std6ranges3__45__cpo4swapE:
	.zero		1
.L_10:


//--------------------- .nv.constant0._ZN7cutlass13device_kernelINS_4gemm6kernel13GemmUniversalIN4cute5tupleIJiiiiEEENS1_10collective13CollectiveMmaINS1_35MainloopSm100TmaUmmaWarpSpecializedILi24ELi2ELi4ENS5_IJNS4_1CILi1EEESB_SB_EEEEENS5_IJNSA_ILi128EEENSA_ILi16EEENSA_ILi32EEEEEENS_6half_tENS5_IJlSB_lEEESI_SJ_NS4_8TiledMMAINS4_8MMA_AtomIJNS4_20SM100_MMA_F16BF16_SSISI_SI_fLi128ELi16ELNS4_4UMMA5MajorE0ELSO_0ELNSN_7ScaleInE0ELSP_0EEEEEENS4_6LayoutISC_NS5_IJNSA_ILi0EEEST_ST_EEEEENS5_IJNS4_10UnderscoreESW_SW_EEEEENS4_13SM90_TMA_LOADENS4_14ComposedLayoutINS4_7SwizzleILi2ELi4ELi3EEENS4_18smem_ptr_flag_bitsILi16EEENSS_INS5_IJNSA_ILi8EEESG_EEENS5_IJSG_SB_EEEEEEEvNS4_8identityESZ_S19_vS1A_EENS_8epilogue10collective18CollectiveEpilogueINS1C_23Sm100TmaWarpSpecializedILi2ELi1ELi16ELb1ELb0EEEJSH_NS5_IJNSS_ISE_SB_EENSS_ISF_SB_EEEEESI_SJ_SI_SJ_NS1C_6fusion15FusionCallbacksIS1G_NS1K_17LinearCombinationISI_fSI_fLNS_15FloatRoundStyleE2EEESH_S1J_JEEENS4_5SM1004TMEM4LOAD26SM100_TMEM_LOAD_32dp32b16xESZ_NS10_INS11_ILi1ELi4ELi3EEES14_NSS_INS5_IJS15_SF_EEENS5_IJSF_SB_EEEEEEENS4_39AutoVectorizingCopyWithAssumedAlignmentILi128EEENS4_14SM90_TMA_STOREES1Y_S20_S20_EEEvvEEEEvNT_6ParamsE --------------------------
	.section	.nv.constant0._ZN7cutlass13device_kernelINS_4gemm6kernel13GemmUniversalIN4cute5tupleIJiiiiEEENS1_10collective13CollectiveMmaINS1_35MainloopSm100TmaUmmaWarpSpecializedILi24ELi2ELi4ENS5_IJNS4_1CILi1EEESB_SB_EEEEENS5_IJNSA_ILi128EEENSA_ILi16EEENSA_ILi32EEEEEENS_6half_tENS5_IJlSB_lEEESI_SJ_NS4_8TiledMMAINS4_8MMA_AtomIJNS4_20SM100_MMA_F16BF16_SSISI_SI_fLi128ELi16ELNS4_4UMMA5MajorE0ELSO_0ELNSN_7ScaleInE0ELSP_0EEEEEENS4_6LayoutISC_NS5_IJNSA_ILi0EEEST_ST_EEEEENS5_IJNS4_10UnderscoreESW_SW_EEEEENS4_13SM90_TMA_LOADENS4_14ComposedLayoutINS4_7SwizzleILi2ELi4ELi3EEENS4_18smem_ptr_flag_bitsILi16EEENSS_INS5_IJNSA_ILi8EEESG_EEENS5_IJSG_SB_EEEEEEEvNS4_8identityESZ_S19_vS1A_EENS_8epilogue10collective18CollectiveEpilogueINS1C_23Sm100TmaWarpSpecializedILi2ELi1ELi16ELb1ELb0EEEJSH_NS5_IJNSS_ISE_SB_EENSS_ISF_SB_EEEEESI_SJ_SI_SJ_NS1C_6fusion15FusionCallbacksIS1G_NS1K_17LinearCombinationISI_fSI_fLNS_15FloatRoundStyleE2EEESH_S1J_JEEENS4_5SM1004TMEM4LOAD26SM100_TMEM_LOAD_32dp32b16xESZ_NS10_INS11_ILi1ELi4ELi3EEES14_NSS_INS5_IJS15_SF_EEENS5_IJSF_SB_EEEEEEENS4_39AutoVectorizingCopyWithAssumedAlignmentILi128EEENS4_14SM90_TMA_STOREES1Y_S20_S20_EEEvvEEEEvNT_6ParamsE,"a",@progbits
	.sectionflags	@""
	.align	4
.nv.constant0._ZN7cutlass13device_kernelINS_4gemm6kernel13GemmUniversalIN4cute5tupleIJiiiiEEENS1_10collective13CollectiveMmaINS1_35MainloopSm100TmaUmmaWarpSpecializedILi24ELi2ELi4ENS5_IJNS4_1CILi1EEESB_SB_EEEEENS5_IJNSA_ILi128EEENSA_ILi16EEENSA_ILi32EEEEEENS_6half_tENS5_IJlSB_lEEESI_SJ_NS4_8TiledMMAINS4_8MMA_AtomIJNS4_20SM100_MMA_F16BF16_SSISI_SI_fLi128ELi16ELNS4_4UMMA5MajorE0ELSO_0ELNSN_7ScaleInE0ELSP_0EEEEEENS4_6LayoutISC_NS5_IJNSA_ILi0EEEST_ST_EEEEENS5_IJNS4_10UnderscoreESW_SW_EEEEENS4_13SM90_TMA_LOADENS4_14ComposedLayoutINS4_7SwizzleILi2ELi4ELi3EEENS4_18smem_ptr_flag_bitsILi16EEENSS_INS5_IJNSA_ILi8EEESG_EEENS5_IJSG_SB_EEEEEEEvNS4_8identityESZ_S19_vS1A_EENS_8epilogue10collective18CollectiveEpilogueINS1C_23Sm100TmaWarpSpecializedILi2ELi1ELi16ELb1ELb0EEEJSH_NS5_IJNSS_ISE_SB_EENSS_ISF_SB_EEEEESI_SJ_SI_SJ_NS1C_6fusion15FusionCallbacksIS1G_NS1K_17LinearCombinationISI_fSI_fLNS_15FloatRoundStyleE2EEESH_S1J_JEEENS4_5SM1004TMEM4LOAD26SM100_TMEM_LOAD_32dp32b16xESZ_NS10_INS11_ILi1ELi4ELi3EEES14_NSS_INS5_IJS15_SF_EEENS5_IJSF_SB_EEEEEEENS4_39AutoVectorizingCopyWithAssumedAlignmentILi128EEENS4_14SM90_TMA_STOREES1Y_S20_S20_EEEvvEEEEvNT_6ParamsE:
	.zero		2944


//--------------------- SYMBOLS --------------------------

	.type		.nv.reservedSmem.offset0,@object
	.size		.nv.reservedSmem.offset0,0x4
	.type		.nv.reservedSmem.cap,@object
	.size		.nv.reservedSmem.cap,0x4
	.type		__assertfail,@function
